	.headerflags	@"EF_CUDA_TEXMODE_UNIFIED EF_CUDA_64BIT_ADDRESS EF_CUDA_ACCELERATORS EF_CUDA_SM90 EF_CUDA_VIRTUAL_SM(EF_CUDA_SM90)"
	.elftype	@"ET_EXEC"


//--------------------- .nv.info                  --------------------------
	.section	.nv.info,"",@"SHT_CUDA_INFO"
	.align	4


	//----- nvinfo : EIATTR_REGCOUNT
	.align		4
        /*0000*/ 	.byte	0x04, 0x2f
        /*0002*/ 	.short	(.L_1 - .L_0)
	.align		4
.L_0:
        /*0004*/ 	.word	index@(triton_mm)
        /*0008*/ 	.word	0x000000a8


	//----- nvinfo : EIATTR_MIN_STACK_SIZE
	.align		4
.L_1:
        /*000c*/ 	.byte	0x04, 0x12
        /*000e*/ 	.short	(.L_3 - .L_2)
	.align		4
.L_2:
        /*0010*/ 	.word	index@(triton_mm)
        /*0014*/ 	.word	0x00000000


	//----- nvinfo : EIATTR_FRAME_SIZE
	.align		4
.L_3:
        /*0018*/ 	.byte	0x04, 0x11
        /*001a*/ 	.short	(.L_5 - .L_4)
	.align		4
.L_4:
        /*001c*/ 	.word	index@(triton_mm)
        /*0020*/ 	.word	0x00000000


	//----- nvinfo : EIATTR_MIN_STACK_SIZE
	.align		4
.L_5:
        /*0024*/ 	.byte	0x04, 0x12
        /*0026*/ 	.short	(.L_7 - .L_6)
	.align		4
.L_6:
        /*0028*/ 	.word	index@(triton_mm)
        /*002c*/ 	.word	0x00000000
.L_7:


//--------------------- .nv.info.triton_mm        --------------------------
	.section	.nv.info.triton_mm,"",@"SHT_CUDA_INFO"
	.sectionflags	@""
	.align	4


	//----- nvinfo : EIATTR_CUDA_API_VERSION
	.align		4
        /*0000*/ 	.byte	0x04, 0x37
        /*0002*/ 	.short	(.L_9 - .L_8)
.L_8:
        /*0004*/ 	.word	0x0000007c


	//----- nvinfo : EIATTR_KPARAM_INFO
	.align		4
.L_9:
        /*0008*/ 	.byte	0x04, 0x17
        /*000a*/ 	.short	(.L_11 - .L_10)
.L_10:
        /*000c*/ 	.word	0x00000000
        /*0010*/ 	.short	0x0003
        /*0012*/ 	.short	0x0018
        /*0014*/ 	.byte	0x00, 0xf0, 0x11, 0x00


	//----- nvinfo : EIATTR_KPARAM_INFO
	.align		4
.L_11:
        /*0018*/ 	.byte	0x04, 0x17
        /*001a*/ 	.short	(.L_13 - .L_12)
.L_12:
        /*001c*/ 	.word	0x00000000
        /*0020*/ 	.short	0x0002
        /*0022*/ 	.short	0x0010
        /*0024*/ 	.byte	0x00, 0xf0, 0x21, 0x00


	//----- nvinfo : EIATTR_KPARAM_INFO
	.align		4
.L_13:
        /*0028*/ 	.byte	0x04, 0x17
        /*002a*/ 	.short	(.L_15 - .L_14)
.L_14:
        /*002c*/ 	.word	0x00000000
        /*0030*/ 	.short	0x0001
        /*0032*/ 	.short	0x0008
        /*0034*/ 	.byte	0x00, 0xf0, 0x21, 0x00


	//----- nvinfo : EIATTR_KPARAM_INFO
	.align		4
.L_15:
        /*0038*/ 	.byte	0x04, 0x17
        /*003a*/ 	.short	(.L_17 - .L_16)
.L_16:
        /*003c*/ 	.word	0x00000000
        /*0040*/ 	.short	0x0000
        /*0042*/ 	.short	0x0000
        /*0044*/ 	.byte	0x00, 0xf0, 0x21, 0x00


	//----- nvinfo : EIATTR_SPARSE_MMA_MASK
	.align		4
.L_17:
        /*0048*/ 	.byte	0x03, 0x50
        /*004a*/ 	.short	0x0000


	//----- nvinfo : EIATTR_MAXREG_COUNT
	.align		4
        /*004c*/ 	.byte	0x03, 0x1b
        /*004e*/ 	.short	0x00ff


	//----- nvinfo : EIATTR_COOP_GROUP_MASK_REGIDS
	.align		4
        /*0050*/ 	.byte	0x04, 0x29
        /*0052*/ 	.short	(.L_19 - .L_18)


	//   ....[0]....
.L_18:
        /*0054*/ 	.word	0xffffffff


	//----- nvinfo : EIATTR_COOP_GROUP_INSTR_OFFSETS
	.align		4
.L_19:
        /*0058*/ 	.byte	0x04, 0x28
        /*005a*/ 	.short	(.L_21 - .L_20)


	//   ....[0]....
.L_20:
        /*005c*/ 	.word	0x00001210


	//----- nvinfo : EIATTR_EXIT_INSTR_OFFSETS
	.align		4
.L_21:
        /*0060*/ 	.byte	0x04, 0x1c
        /*0062*/ 	.short	(.L_23 - .L_22)


	//   ....[0]....
.L_22:
        /*0064*/ 	.word	0x00000040


	//   ....[1]....
        /*0068*/ 	.word	0x000026a0


	//   ....[2]....
        /*006c*/ 	.word	0x000026f0


	//----- nvinfo : EIATTR_MAX_THREADS
	.align		4
.L_23:
        /*0070*/ 	.byte	0x04, 0x05
        /*0072*/ 	.short	(.L_25 - .L_24)
.L_24:
        /*0074*/ 	.word	0x00000080
        /*0078*/ 	.word	0x00000001
        /*007c*/ 	.word	0x00000001


	//----- nvinfo : EIATTR_CBANK_PARAM_SIZE
	.align		4
.L_25:
        /*0080*/ 	.byte	0x03, 0x19
        /*0082*/ 	.short	0x001c


	//----- nvinfo : EIATTR_PARAM_CBANK
	.align		4
        /*0084*/ 	.byte	0x04, 0x0a
        /*0086*/ 	.short	(.L_27 - .L_26)
	.align		4
.L_26:
        /*0088*/ 	.word	index@(.nv.constant0.triton_mm)
        /*008c*/ 	.short	0x0210
        /*008e*/ 	.short	0x001c


	//----- nvinfo : EIATTR_SW_WAR
	.align		4
.L_27:
        /*0090*/ 	.byte	0x04, 0x36
        /*0092*/ 	.short	(.L_29 - .L_28)
.L_28:
        /*0094*/ 	.word	0x00000008
.L_29:


//--------------------- .nv.callgraph             --------------------------
	.section	.nv.callgraph,"",@"SHT_CUDA_CALLGRAPH"
	.align	4
	.sectionentsize	8
	.align		4
        /*0000*/ 	.word	0x00000000
	.align		4
        /*0004*/ 	.word	0xffffffff
	.align		4
        /*0008*/ 	.word	0x00000000
	.align		4
        /*000c*/ 	.word	0xfffffffe
	.align		4
        /*0010*/ 	.word	0x00000000
	.align		4
        /*0014*/ 	.word	0xfffffffd
	.align		4
        /*0018*/ 	.word	0x00000000
	.align		4
        /*001c*/ 	.word	0xfffffffc


//--------------------- .text.triton_mm           --------------------------
	.section	.text.triton_mm,"ax",@progbits
	.sectionflags	@"SHF_BARRIERS=1"
	.align	128
        .global         triton_mm
        .type           triton_mm,@function
        .size           triton_mm,(.L_x_2 - triton_mm)
        .other          triton_mm,@"STO_CUDA_ENTRY STV_DEFAULT"
triton_mm:
.text.triton_mm:
[----:B------:R-:W1:Y:S02]  /*0000*/  LDC R1, c[0x0][0x28] ;  /* 0x00000a00ff017b82 */ /* 0x000e640000000800 */
[----:B------:R-:W2:Y:S02]  /*0010*/  LDC R0, c[0x0][0x228] ;  /* 0x00008a00ff007b82 */ /* 0x000ea40000000800 */
[----:B--2---:R-:W-:-:S05]  /*0020*/  IMAD R2, R0, 0xc00, RZ ;  /* 0x00000c0000027824 */ /* 0x004fca00078e02ff */
[----:B------:R-:W-:-:S13]  /*0030*/  ISETP.NE.AND P0, PT, R2, RZ, PT ;  /* 0x000000ff0200720c */ /* 0x000fda0003f05270 */
[----:B------:R-:W-:Y:S05]  /*0040*/  @!P0 EXIT ;  /* 0x000000000000894d */ /* 0x000fea0003800000 */
[----:B------:R-:W2:Y:S01]  /*0050*/  S2R R10, SR_CTAID.X ;  /* 0x00000000000a7919 */ /* 0x000ea20000002500 */
[----:B------:R-:W-:Y:S01]  /*0060*/  VIADD R2, R0, 0x7f ;  /* 0x0000007f00027836 */ /* 0x000fe20000000000 */
[----:B------:R-:W-:Y:S01]  /*0070*/  IABS R21, R0 ;  /* 0x0000000000157213 */ /* 0x000fe20000000000 */
[----:B------:R-:W3:Y:S01]  /*0080*/  S2UR UR18, SR_CgaCtaId ;  /* 0x00000000001279c3 */ /* 0x000ee20000008800 */
[----:B------:R-:W4:Y:S01]  /*0090*/  S2R R18, SR_TID.X ;  /* 0x0000000000127919 */ /* 0x000f220000002100 */
[----:B------:R-:W-:Y:S01]  /*00a0*/  UMOV UR4, 0x400 ;  /* 0x0000040000047882 */ /* 0x000fe20000000000 */
[----:B------:R-:W-:Y:S01]  /*00b0*/  SHF.R.S32.HI R3, RZ, 0x1f, R2 ;  /* 0x0000001fff037819 */ /* 0x000fe20000011402 */
[----:B------:R-:W-:Y:S01]  /*00c0*/  ULDC.64 UR22, c[0x0][0x208] ;  /* 0x0000820000167ab9 */ /* 0x000fe20000000a00 */
[----:B------:R-:W-:Y:S01]  /*00d0*/  IMAD.MOV.U32 R161, RZ, RZ, -0x20 ;  /* 0xffffffe0ffa17424 */ /* 0x000fe200078e00ff */
[----:B------:R-:W-:Y:S02]  /*00e0*/  CS2R R88, SRZ ;  /* 0x0000000000587805 */ /* 0x000fe4000001ff00 */
[----:B------:R-:W-:Y:S01]  /*00f0*/  LEA.HI R3, R3, R2, RZ, 0x7 ;  /* 0x0000000203037211 */ /* 0x000fe200078f38ff */
[----:B------:R-:W5:Y:S01]  /*0100*/  LDC.64 R34, c[0x0][0x218] ;  /* 0x00008600ff227b82 */ /* 0x000f620000000a00 */
[----:B------:R-:W-:-:S02]  /*0110*/  CS2R R90, SRZ ;  /* 0x00000000005a7805 */ /* 0x000fc4000001ff00 */
[----:B------:R-:W-:Y:S02]  /*0120*/  CS2R R92, SRZ ;  /* 0x00000000005c7805 */ /* 0x000fe4000001ff00 */
[----:B------:R-:W-:Y:S02]  /*0130*/  CS2R R94, SRZ ;  /* 0x00000000005e7805 */ /* 0x000fe4000001ff00 */
[----:B------:R-:W-:Y:S02]  /*0140*/  CS2R R96, SRZ ;  /* 0x0000000000607805 */ /* 0x000fe4000001ff00 */
[----:B------:R-:W-:Y:S02]  /*0150*/  CS2R R98, SRZ ;  /* 0x0000000000627805 */ /* 0x000fe4000001ff00 */
[----:B------:R-:W-:Y:S02]  /*0160*/  CS2R R100, SRZ ;  /* 0x0000000000647805 */ /* 0x000fe4000001ff00 */
        /* <DEDUP_REMOVED lines=8> */
[----:B------:R-:W-:Y:S01]  /*01f0*/  CS2R R118, SRZ ;  /* 0x0000000000767805 */ /* 0x000fe2000001ff00 */
[----:B---3--:R-:W-:Y:S01]  /*0200*/  UPRMT UR18, UR18, 0x654, UR4 ;  /* 0x0000065412127896 */ /* 0x008fe20008000004 */
[----:B------:R-:W-:Y:S02]  /*0210*/  CS2R R120, SRZ ;  /* 0x0000000000787805 */ /* 0x000fe4000001ff00 */
[----:B------:R-:W-:Y:S02]  /*0220*/  CS2R R122, SRZ ;  /* 0x00000000007a7805 */ /* 0x000fe4000001ff00 */
[----:B------:R-:W-:Y:S02]  /*0230*/  CS2R R124, SRZ ;  /* 0x00000000007c7805 */ /* 0x000fe4000001ff00 */
[----:B------:R-:W-:Y:S01]  /*0240*/  CS2R R126, SRZ ;  /* 0x00000000007e7805 */ /* 0x000fe2000001ff00 */
[C---:B--2---:R-:W-:Y:S01]  /*0250*/  IMAD.HI R4, R10.reuse, 0x2aaaaaab, RZ ;  /* 0x2aaaaaab0a047827 */ /* 0x044fe200078e02ff */
[----:B------:R-:W-:-:S02]  /*0260*/  ISETP.GE.AND P2, PT, R10, RZ, PT ;  /* 0x000000ff0a00720c */ /* 0x000fc40003f46270 */
[----:B------:R-:W-:Y:S02]  /*0270*/  CS2R R128, SRZ ;  /* 0x0000000000807805 */ /* 0x000fe4000001ff00 */
[----:B------:R-:W-:Y:S02]  /*0280*/  CS2R R130, SRZ ;  /* 0x0000000000827805 */ /* 0x000fe4000001ff00 */
[----:B----4-:R-:W-:Y:S02]  /*0290*/  SHF.R.U32.HI R160, RZ, 0x5, R18 ;  /* 0x00000005ffa07819 */ /* 0x010fe40000011612 */
[----:B------:R-:W-:Y:S02]  /*02a0*/  CS2R R132, SRZ ;  /* 0x0000000000847805 */ /* 0x000fe4000001ff00 */
[----:B------:R-:W-:Y:S02]  /*02b0*/  SHF.R.U32.HI R5, RZ, 0x1f, R4 ;  /* 0x0000001fff057819 */ /* 0x000fe40000011604 */
[----:B------:R-:W-:-:S02]  /*02c0*/  CS2R R134, SRZ ;  /* 0x0000000000867805 */ /* 0x000fc4000001ff00 */
[----:B------:R-:W-:Y:S02]  /*02d0*/  CS2R R136, SRZ ;  /* 0x0000000000887805 */ /* 0x000fe4000001ff00 */
[----:B------:R-:W-:Y:S02]  /*02e0*/  CS2R R138, SRZ ;  /* 0x00000000008a7805 */ /* 0x000fe4000001ff00 */
[----:B------:R-:W-:Y:S02]  /*02f0*/  LEA.HI.SX32 R5, R4, R5, 0x1b ;  /* 0x0000000504057211 */ /* 0x000fe400078fdaff */
[----:B------:R-:W-:Y:S02]  /*0300*/  CS2R R140, SRZ ;  /* 0x00000000008c7805 */ /* 0x000fe4000001ff00 */
[----:B------:R-:W-:Y:S02]  /*0310*/  CS2R R142, SRZ ;  /* 0x00000000008e7805 */ /* 0x000fe4000001ff00 */
[----:B------:R-:W-:-:S02]  /*0320*/  CS2R R144, SRZ ;  /* 0x0000000000907805 */ /* 0x000fc4000001ff00 */
[----:B------:R-:W-:Y:S01]  /*0330*/  CS2R R146, SRZ ;  /* 0x0000000000927805 */ /* 0x000fe2000001ff00 */
[C---:B------:R-:W-:Y:S01]  /*0340*/  IMAD.SHL.U32 R4, R5.reuse, 0x8, RZ ;  /* 0x0000000805047824 */ /* 0x040fe200078e00ff */
[----:B------:R-:W-:Y:S01]  /*0350*/  CS2R R148, SRZ ;  /* 0x0000000000947805 */ /* 0x000fe2000001ff00 */
[----:B------:R-:W-:Y:S01]  /*0360*/  IMAD R5, R5, -0xc0, R10 ;  /* 0xffffff4005057824 */ /* 0x000fe200078e020a */
[----:B------:R-:W-:Y:S02]  /*0370*/  CS2R R150, SRZ ;  /* 0x0000000000967805 */ /* 0x000fe4000001ff00 */
[----:B------:R-:W-:Y:S02]  /*0380*/  CS2R R42, SRZ ;  /* 0x00000000002a7805 */ /* 0x000fe4000001ff00 */
[----:B------:R-:W-:Y:S02]  /*0390*/  LEA.HI.SX32 R3, R3, -R4, 0x19 ;  /* 0x8000000403037211 */ /* 0x000fe400078fcaff */
[----:B------:R-:W-:-:S02]  /*03a0*/  CS2R R44, SRZ ;  /* 0x00000000002c7805 */ /* 0x000fc4000001ff00 */
[----:B------:R-:W-:Y:S02]  /*03b0*/  IABS R12, R5 ;  /* 0x00000005000c7213 */ /* 0x000fe40000000000 */
[----:B------:R-:W-:Y:S02]  /*03c0*/  CS2R R46, SRZ ;  /* 0x00000000002e7805 */ /* 0x000fe4000001ff00 */
[----:B------:R-:W-:Y:S02]  /*03d0*/  VIMNMX R6, R3, 0x8, PT ;  /* 0x0000000803067848 */ /* 0x000fe40003fe0100 */
[----:B------:R-:W-:Y:S02]  /*03e0*/  CS2R R48, SRZ ;  /* 0x0000000000307805 */ /* 0x000fe4000001ff00 */
[----:B------:R-:W-:Y:S02]  /*03f0*/  CS2R R50, SRZ ;  /* 0x0000000000327805 */ /* 0x000fe4000001ff00 */
[----:B------:R-:W-:-:S02]  /*0400*/  CS2R R52, SRZ ;  /* 0x0000000000347805 */ /* 0x000fc4000001ff00 */
[-C--:B------:R-:W-:Y:S02]  /*0410*/  IABS R11, R6.reuse ;  /* 0x00000006000b7213 */ /* 0x080fe40000000000 */
[----:B------:R-:W-:Y:S02]  /*0420*/  CS2R R54, SRZ ;  /* 0x0000000000367805 */ /* 0x000fe4000001ff00 */
[----:B------:R-:W-:Y:S02]  /*0430*/  LOP3.LUT R5, R5, R6, RZ, 0x3c, !PT ;  /* 0x0000000605057212 */ /* 0x000fe400078e3cff */
[----:B------:R-:W-:Y:S01]  /*0440*/  CS2R R56, SRZ ;  /* 0x0000000000387805 */ /* 0x000fe2000001ff00 */
[----:B------:R-:W2:Y:S01]  /*0450*/  I2F.RP R7, R11 ;  /* 0x0000000b00077306 */ /* 0x000ea20000209400 */
[----:B------:R-:W-:Y:S02]  /*0460*/  CS2R R58, SRZ ;  /* 0x00000000003a7805 */ /* 0x000fe4000001ff00 */
[----:B------:R-:W-:-:S02]  /*0470*/  ISETP.GE.AND P4, PT, R5, RZ, PT ;  /* 0x000000ff0500720c */ /* 0x000fc40003f86270 */
[----:B------:R-:W-:Y:S02]  /*0480*/  CS2R R60, SRZ ;  /* 0x00000000003c7805 */ /* 0x000fe4000001ff00 */
[----:B------:R-:W-:Y:S02]  /*0490*/  LOP3.LUT R5, RZ, R6, RZ, 0x33, !PT ;  /* 0x00000006ff057212 */ /* 0x000fe400078e33ff */
        /* <DEDUP_REMOVED lines=9> */
[----:B------:R-:W-:Y:S01]  /*0530*/  CS2R R80, SRZ ;  /* 0x0000000000507805 */ /* 0x000fe2000001ff00 */
[----:B--2---:R-:W2:Y:S01]  /*0540*/  MUFU.RCP R7, R7 ;  /* 0x0000000700077308 */ /* 0x004ea20000001000 */
[----:B------:R-:W-:-:S02]  /*0550*/  CS2R R82, SRZ ;  /* 0x0000000000527805 */ /* 0x000fc4000001ff00 */
[----:B------:R-:W-:Y:S02]  /*0560*/  LOP3.LUT R160, R160, 0x7fffffc, RZ, 0xc0, !PT ;  /* 0x07fffffca0a07812 */ /* 0x000fe400078ec0ff */
[----:B------:R-:W-:Y:S02]  /*0570*/  CS2R R84, SRZ ;  /* 0x0000000000547805 */ /* 0x000fe4000001ff00 */
[----:B------:R-:W-:Y:S01]  /*0580*/  CS2R R86, SRZ ;  /* 0x0000000000567805 */ /* 0x000fe2000001ff00 */
[----:B------:R-:W-:Y:S01]  /*0590*/  UMOV UR19, 0x1 ;  /* 0x0000000100137882 */ /* 0x000fe20000000000 */
[----:B------:R-:W-:Y:S01]  /*05a0*/  UMOV UR20, 0xffffffff ;  /* 0xffffffff00147882 */ /* 0x000fe20000000000 */
[----:B------:R-:W-:Y:S01]  /*05b0*/  UMOV UR4, URZ ;  /* 0x0000003f00047c82 */ /* 0x000fe20008000000 */
[----:B------:R-:W-:Y:S01]  /*05c0*/  UMOV UR5, URZ ;  /* 0x0000003f00057c82 */ /* 0x000fe20008000000 */
[----:B--2---:R-:W-:Y:S01]  /*05d0*/  VIADD R2, R7, 0xffffffe ;  /* 0x0ffffffe07027836 */ /* 0x004fe20000000000 */
[----:B------:R-:W-:-:S03]  /*05e0*/  IABS R7, R10 ;  /* 0x0000000a00077213 */ /* 0x000fc60000000000 */
[----:B------:R2:W3:Y:S02]  /*05f0*/  F2I.FTZ.U32.TRUNC.NTZ R3, R2 ;  /* 0x0000000200037305 */ /* 0x0004e4000021f000 */
[----:B--2---:R-:W-:Y:S02]  /*0600*/  IMAD.MOV.U32 R2, RZ, RZ, RZ ;  /* 0x000000ffff027224 */ /* 0x004fe400078e00ff */
[----:B---3--:R-:W-:-:S04]  /*0610*/  IMAD.MOV R8, RZ, RZ, -R3 ;  /* 0x000000ffff087224 */ /* 0x008fc800078e0a03 */
[----:B------:R-:W-:Y:S01]  /*0620*/  IMAD R9, R8, R11, RZ ;  /* 0x0000000b08097224 */ /* 0x000fe200078e02ff */
[----:B------:R-:W-:-:S03]  /*0630*/  IABS R8, R6 ;  /* 0x0000000600087213 */ /* 0x000fc60000000000 */
[----:B------:R-:W-:Y:S02]  /*0640*/  IMAD.HI.U32 R3, R3, R9, R2 ;  /* 0x0000000903037227 */ /* 0x000fe400078e0002 */
[----:B------:R-:W2:Y:S02]  /*0650*/  I2F.RP R9, R21 ;  /* 0x0000001500097306 */ /* 0x000ea40000209400 */
[----:B------:R-:W-:Y:S02]  /*0660*/  IMAD.MOV R13, RZ, RZ, -R8 ;  /* 0x000000ffff0d7224 */ /* 0x000fe400078e0a08 */
[----:B------:R-:W-:-:S04]  /*0670*/  IMAD.HI.U32 R2, R3, R7, RZ ;  /* 0x0000000703027227 */ /* 0x000fc800078e00ff */
[----:B------:R-:W-:Y:S02]  /*0680*/  IMAD R2, R2, R13, R7 ;  /* 0x0000000d02027224 */ /* 0x000fe400078e0207 */
[----:B------:R-:W-:-:S03]  /*0690*/  IMAD.HI.U32 R8, R3, R12, RZ ;  /* 0x0000000c03087227 */ /* 0x000fc600078e00ff */
[C---:B------:R-:W-:Y:S01]  /*06a0*/  ISETP.GT.U32.AND P0, PT, R11.reuse, R2, PT ;  /* 0x000000020b00720c */ /* 0x040fe20003f04070 */
[----:B------:R-:W-:Y:S01]  /*06b0*/  IMAD R7, R8, R13, R12 ;  /* 0x0000000d08077224 */ /* 0x000fe200078e020c */
[----:B--2---:R-:W2:Y:S04]  /*06c0*/  MUFU.RCP R9, R9 ;  /* 0x0000000900097308 */ /* 0x004ea80000001000 */
[----:B------:R-:W-:-:S07]  /*06d0*/  ISETP.GT.U32.AND P3, PT, R11, R7, PT ;  /* 0x000000070b00720c */ /* 0x000fce0003f64070 */
[----:B------:R-:W-:Y:S02]  /*06e0*/  @!P0 IMAD.IADD R2, R2, 0x1, -R11 ;  /* 0x0000000102028824 */ /* 0x000fe400078e0a0b */
[----:B--2---:R-:W-:-:S03]  /*06f0*/  VIADD R3, R9, 0xffffffe ;  /* 0x0ffffffe09037836 */ /* 0x004fc60000000000 */
[----:B------:R-:W-:Y:S01]  /*0700*/  ISETP.GT.U32.AND P0, PT, R11, R2, PT ;  /* 0x000000020b00720c */ /* 0x000fe20003f04070 */
[----:B------:R-:W-:Y:S01]  /*0710*/  @!P3 IMAD.IADD R7, R7, 0x1, -R11 ;  /* 0x000000010707b824 */ /* 0x000fe200078e0a0b */
[----:B------:R-:W-:Y:S01]  /*0720*/  SHF.R.U32.HI R9, RZ, 0x2, R18 ;  /* 0x00000002ff097819 */ /* 0x000fe20000011612 */
[----:B------:R-:W-:Y:S01]  /*0730*/  @!P3 VIADD R8, R8, 0x1 ;  /* 0x000000010808b836 */ /* 0x000fe20000000000 */
[----:B------:R-:W2:Y:S02]  /*0740*/  F2I.FTZ.U32.TRUNC.NTZ R3, R3 ;  /* 0x0000000300037305 */ /* 0x000ea4000021f000 */
[----:B------:R-:W-:Y:S02]  /*0750*/  ISETP.GE.U32.AND P1, PT, R7, R11, PT ;  /* 0x0000000b0700720c */ /* 0x000fe40003f26070 */
[----:B------:R-:W-:-:S05]  /*0760*/  SGXT.U32 R9, R9, 0x5 ;  /* 0x000000050909781a */ /* 0x000fca0000000000 */
[----:B------:R-:W-:Y:S01]  /*0770*/  @!P0 IMAD.IADD R2, R2, 0x1, -R11 ;  /* 0x0000000102028824 */ /* 0x000fe200078e0a0b */
[----:B------:R-:W-:-:S03]  /*0780*/  ISETP.NE.AND P0, PT, R6, RZ, PT ;  /* 0x000000ff0600720c */ /* 0x000fc60003f05270 */
[----:B------:R-:W-:Y:S02]  /*0790*/  @!P2 IMAD.MOV R2, RZ, RZ, -R2 ;  /* 0x000000ffff02a224 */ /* 0x000fe400078e0a02 */
[----:B------:R-:W-:Y:S02]  /*07a0*/  @P1 VIADD R8, R8, 0x1 ;  /* 0x0000000108081836 */ /* 0x000fe40000000000 */
[----:B--2---:R-:W-:Y:S01]  /*07b0*/  IMAD.MOV R6, RZ, RZ, -R3 ;  /* 0x000000ffff067224 */ /* 0x004fe200078e0a03 */
[C---:B------:R-:W-:Y:S01]  /*07c0*/  SEL R7, R5.reuse, R2, !P0 ;  /* 0x0000000205077207 */ /* 0x040fe20004000000 */
[----:B------:R-:W-:Y:S01]  /*07d0*/  @!P4 IMAD.MOV R8, RZ, RZ, -R8 ;  /* 0x000000ffff08c224 */ /* 0x000fe200078e0a08 */
[----:B------:R-:W-:Y:S01]  /*07e0*/  SHF.R.U32.HI R2, RZ, 0x4, R18 ;  /* 0x00000004ff027819 */ /* 0x000fe20000011612 */
[----:B------:R-:W-:Y:S02]  /*07f0*/  IMAD R11, R6, R21, RZ ;  /* 0x00000015060b7224 */ /* 0x000fe400078e02ff */
[----:B------:R-:W-:Y:S01]  /*0800*/  IMAD.IADD R4, R4, 0x1, R7 ;  /* 0x0000000104047824 */ /* 0x000fe200078e0207 */
[----:B------:R-:W-:Y:S01]  /*0810*/  SGXT.U32 R7, R2, 0x3 ;  /* 0x000000030207781a */ /* 0x000fe20000000000 */
[----:B------:R-:W-:Y:S01]  /*0820*/  IMAD.MOV.U32 R2, RZ, RZ, RZ ;  /* 0x000000ffff027224 */ /* 0x000fe200078e00ff */
[----:B------:R-:W-:Y:S01]  /*0830*/  SEL R5, R5, R8, !P0 ;  /* 0x0000000805057207 */ /* 0x000fe20004000000 */
[----:B------:R-:W-:-:S02]  /*0840*/  IMAD.SHL.U32 R4, R4, 0x80, RZ ;  /* 0x0000008004047824 */ /* 0x000fc400078e00ff */
[----:B------:R-:W-:-:S03]  /*0850*/  IMAD.HI.U32 R2, R3, R11, R2 ;  /* 0x0000000b03027227 */ /* 0x000fc600078e0002 */
[C---:B------:R-:W-:Y:S01]  /*0860*/  LOP3.LUT R6, R4.reuse, R9, RZ, 0xfc, !PT ;  /* 0x0000000904067212 */ /* 0x040fe200078efcff */
[----:B------:R-:W-:Y:S01]  /*0870*/  IMAD.SHL.U32 R5, R5, 0x80, RZ ;  /* 0x0000008005057824 */ /* 0x000fe200078e00ff */
[----:B------:R-:W-:Y:S02]  /*0880*/  LOP3.LUT R3, R4, R7, RZ, 0xfc, !PT ;  /* 0x0000000704037212 */ /* 0x000fe400078efcff */
[----:B------:R-:W-:Y:S02]  /*0890*/  IABS R8, R6 ;  /* 0x0000000600087213 */ /* 0x000fe40000000000 */
[----:B------:R-:W-:Y:S02]  /*08a0*/  LOP3.LUT R7, R4, 0x20, R9, 0xfe, !PT ;  /* 0x0000002004077812 */ /* 0x000fe400078efe09 */
[----:B------:R-:W-:Y:S02]  /*08b0*/  LOP3.LUT R11, R4, 0x40, R9, 0xfe, !PT ;  /* 0x00000040040b7812 */ /* 0x000fe400078efe09 */
[----:B------:R-:W-:Y:S01]  /*08c0*/  LOP3.LUT R23, R4, 0x60, R9, 0xfe, !PT ;  /* 0x0000006004177812 */ /* 0x000fe200078efe09 */
[----:B------:R-:W-:Y:S01]  /*08d0*/  IMAD.HI.U32 R4, R2, R8, RZ ;  /* 0x0000000802047227 */ /* 0x000fe200078e00ff */
[----:B------:R-:W-:-:S02]  /*08e0*/  IABS R10, R7 ;  /* 0x00000007000a7213 */ /* 0x000fc40000000000 */
[----:B------:R-:W-:Y:S01]  /*08f0*/  IABS R12, R11 ;  /* 0x0000000b000c7213 */ /* 0x000fe20000000000 */
[----:B------:R-:W-:Y:S01]  /*0900*/  IMAD.MOV R4, RZ, RZ, -R4 ;  /* 0x000000ffff047224 */ /* 0x000fe200078e0a04 */
[----:B------:R-:W-:Y:S01]  /*0910*/  ISETP.GE.AND P0, PT, R6, RZ, PT ;  /* 0x000000ff0600720c */ /* 0x000fe20003f06270 */
[C---:B------:R-:W-:Y:S01]  /*0920*/  IMAD.HI.U32 R6, R2.reuse, R10, RZ ;  /* 0x0000000a02067227 */ /* 0x040fe200078e00ff */
[----:B------:R-:W-:Y:S02]  /*0930*/  IABS R13, R23 ;  /* 0x00000017000d7213 */ /* 0x000fe40000000000 */
[----:B------:R-:W-:Y:S01]  /*0940*/  ISETP.GE.AND P2, PT, R7, RZ, PT ;  /* 0x000000ff0700720c */ /* 0x000fe20003f46270 */
[----:B------:R-:W-:Y:S01]  /*0950*/  IMAD R8, R21, R4, R8 ;  /* 0x0000000415087224 */ /* 0x000fe200078e0208 */
[----:B------:R-:W-:Y:S01]  /*0960*/  LOP3.LUT R27, R5, 0x20, R9, 0xfe, !PT ;  /* 0x00000020051b7812 */ /* 0x000fe200078efe09 */
[----:B------:R-:W-:Y:S01]  /*0970*/  IMAD.HI.U32 R7, R2, R12, RZ ;  /* 0x0000000c02077227 */ /* 0x000fe200078e00ff */
[----:B------:R-:W-:-:S02]  /*0980*/  ISETP.GE.AND P1, PT, R11, RZ, PT ;  /* 0x000000ff0b00720c */ /* 0x000fc40003f26270 */
[----:B------:R-:W-:Y:S01]  /*0990*/  ISETP.GT.U32.AND P6, PT, R21, R8, PT ;  /* 0x000000081500720c */ /* 0x000fe20003fc4070 */
[----:B------:R-:W-:Y:S01]  /*09a0*/  IMAD.MOV R6, RZ, RZ, -R6 ;  /* 0x000000ffff067224 */ /* 0x000fe200078e0a06 */
[----:B------:R-:W-:Y:S01]  /*09b0*/  LOP3.LUT R4, R9, 0x40, RZ, 0xfc, !PT ;  /* 0x0000004009047812 */ /* 0x000fe200078efcff */
[----:B------:R-:W-:Y:S01]  /*09c0*/  IMAD.HI.U32 R2, R2, R13, RZ ;  /* 0x0000000d02027227 */ /* 0x000fe200078e00ff */
[----:B------:R-:W-:Y:S02]  /*09d0*/  LOP3.LUT R25, R5, R9, RZ, 0xfc, !PT ;  /* 0x0000000905197212 */ /* 0x000fe400078efcff */
[----:B------:R-:W-:Y:S01]  /*09e0*/  LOP3.LUT R29, R5, 0x40, R9, 0xfe, !PT ;  /* 0x00000040051d7812 */ /* 0x000fe200078efe09 */
[----:B------:R-:W-:Y:S01]  /*09f0*/  IMAD.MOV R7, RZ, RZ, -R7 ;  /* 0x000000ffff077224 */ /* 0x000fe200078e0a07 */
[----:B------:R-:W-:Y:S01]  /*0a00*/  LOP3.LUT R31, R5, 0x60, R9, 0xfe, !PT ;  /* 0x00000060051f7812 */ /* 0x000fe200078efe09 */
[----:B------:R-:W-:Y:S02]  /*0a10*/  IMAD R10, R21, R6, R10 ;  /* 0x00000006150a7224 */ /* 0x000fe400078e020a */
[----:B------:R-:W-:Y:S01]  /*0a20*/  IMAD.MOV R6, RZ, RZ, -R2 ;  /* 0x000000ffff067224 */ /* 0x000fe200078e0a02 */
[----:B------:R-:W-:Y:S01]  /*0a30*/  LOP3.LUT R2, R9, 0x20, RZ, 0xfc, !PT ;  /* 0x0000002009027812 */ /* 0x000fe200078efcff */
[C---:B------:R-:W-:Y:S01]  /*0a40*/  IMAD R12, R21.reuse, R7, R12 ;  /* 0x00000007150c7224 */ /* 0x040fe200078e020c */
[C---:B------:R-:W-:Y:S01]  /*0a50*/  ISETP.GT.U32.AND P3, PT, R21.reuse, R10, PT ;  /* 0x0000000a1500720c */ /* 0x040fe20003f64070 */
[----:B------:R-:W-:Y:S01]  /*0a60*/  IMAD R13, R21, R6, R13 ;  /* 0x00000006150d7224 */ /* 0x000fe200078e020d */
[----:B------:R-:W-:Y:S01]  /*0a70*/  LOP3.LUT R6, R9, 0x60, RZ, 0xfc, !PT ;  /* 0x0000006009067812 */ /* 0x000fe200078efcff */
[----:B------:R-:W-:Y:S01]  /*0a80*/  @!P6 IMAD.IADD R8, R8, 0x1, -R21 ;  /* 0x000000010808e824 */ /* 0x000fe200078e0a15 */
[----:B------:R-:W-:Y:S01]  /*0a90*/  ISETP.GT.U32.AND P4, PT, R21, R12, PT ;  /* 0x0000000c1500720c */ /* 0x000fe20003f84070 */
[----:B------:R-:W-:Y:S01]  /*0aa0*/  IMAD.HI R15, R27, 0x2aaaaaab, RZ ;  /* 0x2aaaaaab1b0f7827 */ /* 0x000fe200078e02ff */
[----:B------:R-:W-:-:S02]  /*0ab0*/  ISETP.GT.U32.AND P5, PT, R21, R13, PT ;  /* 0x0000000d1500720c */ /* 0x000fc40003fa4070 */
[----:B------:R-:W-:Y:S01]  /*0ac0*/  ISETP.GT.U32.AND P6, PT, R21, R8, PT ;  /* 0x000000081500720c */ /* 0x000fe20003fc4070 */
[----:B------:R-:W-:Y:S01]  /*0ad0*/  IMAD.SHL.U32 R11, R18, 0x8, RZ ;  /* 0x00000008120b7824 */ /* 0x000fe200078e00ff */
[----:B------:R-:W-:Y:S01]  /*0ae0*/  SHF.R.U32.HI R16, RZ, 0x1f, R15 ;  /* 0x0000001fff107819 */ /* 0x000fe2000001160f */
[----:B------:R-:W-:-:S03]  /*0af0*/  IMAD.HI R17, R29, 0x2aaaaaab, RZ ;  /* 0x2aaaaaab1d117827 */ /* 0x000fc600078e02ff */
[----:B------:R-:W-:Y:S01]  /*0b00*/  LOP3.LUT R7, R11, 0x18, R18, 0x48, !PT ;  /* 0x000000180b077812 */ /* 0x000fe200078e4812 */
[--C-:B------:R-:W-:Y:S01]  /*0b10*/  @!P3 IMAD.IADD R10, R10, 0x1, -R21.reuse ;  /* 0x000000010a0ab824 */ /* 0x100fe200078e0a15 */
[----:B------:R-:W-:Y:S01]  /*0b20*/  LEA.HI R16, R15, R16, RZ, 0x17 ;  /* 0x000000100f107211 */ /* 0x000fe200078fb8ff */
[----:B------:R-:W-:Y:S01]  /*0b30*/  @!P4 IMAD.IADD R12, R12, 0x1, -R21 ;  /* 0x000000010c0cc824 */ /* 0x000fe200078e0a15 */
[----:B------:R-:W-:Y:S01]  /*0b40*/  SHF.R.U32.HI R20, RZ, 0x1f, R17 ;  /* 0x0000001fff147819 */ /* 0x000fe20000011611 */
[----:B------:R-:W-:Y:S01]  /*0b50*/  @!P5 IMAD.IADD R13, R13, 0x1, -R21 ;  /* 0x000000010d0dd824 */ /* 0x000fe200078e0a15 */
[C---:B------:R-:W-:Y:S01]  /*0b60*/  ISETP.GT.U32.AND P5, PT, R21.reuse, R10, PT ;  /* 0x0000000a1500720c */ /* 0x040fe20003fa4070 */
[--C-:B------:R-:W-:Y:S01]  /*0b70*/  IMAD R2, R2, 0x20, R7.reuse ;  /* 0x0000002002027824 */ /* 0x100fe200078e0207 */
[C---:B------:R-:W-:Y:S01]  /*0b80*/  ISETP.GT.U32.AND P4, PT, R21.reuse, R12, PT ;  /* 0x0000000c1500720c */ /* 0x040fe20003f84070 */
[--C-:B------:R-:W-:Y:S01]  /*0b90*/  IMAD R4, R4, 0x20, R7.reuse ;  /* 0x0000002004047824 */ /* 0x100fe200078e0207 */
[----:B------:R-:W-:Y:S01]  /*0ba0*/  ISETP.GT.U32.AND P3, PT, R21, R13, PT ;  /* 0x0000000d1500720c */ /* 0x000fe20003f64070 */
[----:B------:R-:W-:Y:S01]  /*0bb0*/  IMAD R6, R6, 0x20, R7 ;  /* 0x0000002006067824 */ /* 0x000fe200078e0207 */
[----:B------:R-:W-:Y:S01]  /*0bc0*/  LEA.HI R20, R17, R20, RZ, 0x17 ;  /* 0x0000001411147211 */ /* 0x000fe200078fb8ff */
[----:B------:R-:W-:Y:S01]  /*0bd0*/  @!P6 IMAD.IADD R8, R8, 0x1, -R21 ;  /* 0x000000010808e824 */ /* 0x000fe200078e0a15 */
[----:B------:R-:W-:Y:S01]  /*0be0*/  ISETP.GE.AND P6, PT, R23, RZ, PT ;  /* 0x000000ff1700720c */ /* 0x000fe20003fc6270 */
[----:B------:R-:W-:Y:S01]  /*0bf0*/  IMAD R16, R16, -0xc00, R27 ;  /* 0xfffff40010107824 */ /* 0x000fe200078e021b */
[----:B------:R-:W-:Y:S01]  /*0c00*/  LOP3.LUT R11, R11, 0x18, RZ, 0xc0, !PT ;  /* 0x000000180b0b7812 */ /* 0x000fe200078ec0ff */
[----:B------:R-:W-:Y:S01]  /*0c10*/  IMAD R7, R9, 0x20, R7 ;  /* 0x0000002009077824 */ /* 0x000fe200078e0207 */
[----:B------:R-:W2:Y:S01]  /*0c20*/  LDC.64 R26, c[0x0][0x210] ;  /* 0x00008400ff1a7b82 */ /* 0x000ea20000000a00 */
[----:B------:R-:W-:Y:S01]  /*0c30*/  IMAD.HI R9, R25, 0x2aaaaaab, RZ ;  /* 0x2aaaaaab19097827 */ /* 0x000fe200078e02ff */
[----:B------:R-:W-:-:S02]  /*0c40*/  LEA R37, R2, UR18, 0x1 ;  /* 0x0000001202257c11 */ /* 0x000fc4000f8e08ff */
[----:B------:R-:W-:Y:S01]  /*0c50*/  LEA R39, R4, UR18, 0x1 ;  /* 0x0000001204277c11 */ /* 0x000fe2000f8e08ff */
[----:B------:R-:W-:Y:S01]  /*0c60*/  IMAD.HI R19, R31, 0x2aaaaaab, RZ ;  /* 0x2aaaaaab1f137827 */ /* 0x000fe200078e02ff */
[----:B------:R-:W-:Y:S02]  /*0c70*/  SHF.R.U32.HI R14, RZ, 0x1f, R9 ;  /* 0x0000001fff0e7819 */ /* 0x000fe40000011609 */
[----:B------:R-:W-:Y:S01]  /*0c80*/  LEA R41, R6, UR18, 0x1 ;  /* 0x0000001206297c11 */ /* 0x000fe2000f8e08ff */
[----:B------:R-:W-:Y:S01]  /*0c90*/  @!P5 IMAD.IADD R10, R10, 0x1, -R21 ;  /* 0x000000010a0ad824 */ /* 0x000fe200078e0a15 */
[----:B------:R-:W-:Y:S01]  /*0ca0*/  SHF.R.U32.HI R22, RZ, 0x1f, R19 ;  /* 0x0000001fff167819 */ /* 0x000fe20000011613 */
[--C-:B------:R-:W-:Y:S01]  /*0cb0*/  @!P4 IMAD.IADD R12, R12, 0x1, -R21.reuse ;  /* 0x000000010c0cc824 */ /* 0x100fe200078e0a15 */
[----:B------:R-:W-:Y:S01]  /*0cc0*/  LEA.HI R14, R9, R14, RZ, 0x17 ;  /* 0x0000000e090e7211 */ /* 0x000fe200078fb8ff */
[----:B------:R-:W-:Y:S01]  /*0cd0*/  @!P3 IMAD.IADD R13, R13, 0x1, -R21 ;  /* 0x000000010d0db824 */ /* 0x000fe200078e0a15 */
[----:B------:R-:W-:Y:S01]  /*0ce0*/  ISETP.NE.AND P3, PT, R0, RZ, PT ;  /* 0x000000ff0000720c */ /* 0x000fe20003f65270 */
[----:B------:R-:W-:Y:S01]  /*0cf0*/  @!P0 IMAD.MOV R8, RZ, RZ, -R8 ;  /* 0x000000ffff088224 */ /* 0x000fe200078e0a08 */
[----:B------:R-:W-:Y:S01]  /*0d00*/  LOP3.LUT R9, RZ, R0, RZ, 0x33, !PT ;  /* 0x00000000ff097212 */ /* 0x000fe200078e33ff */
[----:B------:R-:W-:Y:S01]  /*0d10*/  @!P2 IMAD.MOV R10, RZ, RZ, -R10 ;  /* 0x000000ffff0aa224 */ /* 0x000fe200078e0a0a */
[----:B------:R-:W-:Y:S01]  /*0d20*/  LEA.HI R22, R19, R22, RZ, 0x17 ;  /* 0x0000001613167211 */ /* 0x000fe200078fb8ff */
[----:B------:R-:W-:Y:S01]  /*0d30*/  @!P1 IMAD.MOV R12, RZ, RZ, -R12 ;  /* 0x000000ffff0c9224 */ /* 0x000fe200078e0a0c */
[C---:B------:R-:W-:Y:S01]  /*0d40*/  SEL R24, R9.reuse, R8, !P3 ;  /* 0x0000000809187207 */ /* 0x040fe20005800000 */
[----:B------:R-:W-:Y:S01]  /*0d50*/  @!P6 IMAD.MOV R13, RZ, RZ, -R13 ;  /* 0x000000ffff0de224 */ /* 0x000fe200078e0a0d */
[C---:B------:R-:W-:Y:S01]  /*0d60*/  SEL R10, R9.reuse, R10, !P3 ;  /* 0x0000000a090a7207 */ /* 0x040fe20005800000 */
[----:B------:R-:W-:Y:S01]  /*0d70*/  IMAD R14, R14, -0xc00, R25 ;  /* 0xfffff4000e0e7824 */ /* 0x000fe200078e0219 */
[C---:B------:R-:W-:Y:S01]  /*0d80*/  SEL R12, R9.reuse, R12, !P3 ;  /* 0x0000000c090c7207 */ /* 0x040fe20005800000 */
[----:B------:R-:W-:Y:S01]  /*0d90*/  IMAD R20, R20, -0xc00, R29 ;  /* 0xfffff40014147824 */ /* 0x000fe200078e021d */
[----:B------:R-:W-:Y:S01]  /*0da0*/  SEL R8, R9, R13, !P3 ;  /* 0x0000000d09087207 */ /* 0x000fe20005800000 */
[----:B------:R-:W-:Y:S01]  /*0db0*/  IMAD R22, R22, -0xc00, R31 ;  /* 0xfffff40016167824 */ /* 0x000fe200078e021f */
[----:B------:R-:W-:Y:S01]  /*0dc0*/  LEA R19, R7, UR18, 0x1 ;  /* 0x0000001207137c11 */ /* 0x000fe2000f8e08ff */
[----:B------:R-:W-:-:S02]  /*0dd0*/  IMAD R21, R24, 0x1000, R11 ;  /* 0x0000100018157824 */ /* 0x000fc400078e020b */
[--C-:B------:R-:W-:Y:S02]  /*0de0*/  IMAD R23, R10, 0x1000, R11.reuse ;  /* 0x000010000a177824 */ /* 0x100fe400078e020b */
[--C-:B------:R-:W-:Y:S02]  /*0df0*/  IMAD R29, R14, 0x1000, R11.reuse ;  /* 0x000010000e1d7824 */ /* 0x100fe400078e020b */
[--C-:B------:R-:W-:Y:S02]  /*0e00*/  IMAD R31, R16, 0x1000, R11.reuse ;  /* 0x00001000101f7824 */ /* 0x100fe400078e020b */
[--C-:B------:R-:W-:Y:S02]  /*0e10*/  IMAD R33, R20, 0x1000, R11.reuse ;  /* 0x0000100014217824 */ /* 0x100fe400078e020b */
[--C-:B------:R-:W-:Y:S02]  /*0e20*/  IMAD R9, R22, 0x1000, R11.reuse ;  /* 0x0000100016097824 */ /* 0x100fe400078e020b */
[----:B------:R-:W-:-:S02]  /*0e30*/  IMAD R25, R12, 0x1000, R11 ;  /* 0x000010000c197824 */ /* 0x000fc400078e020b */
[----:B------:R-:W-:Y:S02]  /*0e40*/  IMAD R11, R8, 0x1000, R11 ;  /* 0x00001000080b7824 */ /* 0x000fe400078e020b */
[----:B--2---:R-:W-:-:S04]  /*0e50*/  IMAD.WIDE R20, R21, 0x2, R26 ;  /* 0x0000000215147825 */ /* 0x004fc800078e021a */
[--C-:B------:R-:W-:Y:S01]  /*0e60*/  IMAD.WIDE R22, R23, 0x2, R26.reuse ;  /* 0x0000000217167825 */ /* 0x100fe200078e021a */
[----:B------:R-:W-:Y:S01]  /*0e70*/  @!PT LDS RZ, [RZ] ;  /* 0x00000000fffff984 */ /* 0x000fe20000000800 */
[----:B------:R-:W-:Y:S01]  /*0e80*/  @!PT LDS RZ, [RZ] ;  /* 0x00000000fffff984 */ /* 0x000fe20000000800 */
[----:B------:R-:W-:Y:S01]  /*0e90*/  @!PT LDS RZ, [RZ] ;  /* 0x00000000fffff984 */ /* 0x000fe20000000800 */
[----:B------:R-:W-:Y:S01]  /*0ea0*/  LDGSTS.E.BYPASS.128 [R19], desc[UR22][R20.64] ;  /* 0x0000000014137fae */ /* 0x000fe2000b901c56 */
[----:B------:R-:W-:Y:S02]  /*0eb0*/  IADD3 R8, P0, R20, 0x80, RZ ;  /* 0x0000008014087810 */ /* 0x000fe40007f1e0ff */
[--C-:B------:R-:W-:Y:S01]  /*0ec0*/  IMAD.WIDE R24, R25, 0x2, R26.reuse ;  /* 0x0000000219187825 */ /* 0x100fe200078e021a */
[----:B------:R-:W-:Y:S03]  /*0ed0*/  LDGSTS.E.BYPASS.128 [R37], desc[UR22][R22.64] ;  /* 0x0000000016257fae */ /* 0x000fe6000b901c56 */
[----:B------:R-:W-:Y:S01]  /*0ee0*/  IMAD.WIDE R26, R11, 0x2, R26 ;  /* 0x000000020b1a7825 */ /* 0x000fe200078e021a */
[----:B------:R-:W-:Y:S03]  /*0ef0*/  LDGSTS.E.BYPASS.128 [R39], desc[UR22][R24.64] ;  /* 0x0000000018277fae */ /* 0x000fe6000b901c56 */
[--C-:B-1---5:R-:W-:Y:S01]  /*0f00*/  IMAD.WIDE R28, R29, 0x2, R34.reuse ;  /* 0x000000021d1c7825 */ /* 0x122fe200078e0222 */
[----:B------:R-:W-:Y:S03]  /*0f10*/  LDGSTS.E.BYPASS.128 [R41], desc[UR22][R26.64] ;  /* 0x000000001a297fae */ /* 0x000fe6000b901c56 */
[--C-:B------:R-:W-:Y:S01]  /*0f20*/  IMAD.WIDE R30, R31, 0x2, R34.reuse ;  /* 0x000000021f1e7825 */ /* 0x100fe200078e0222 */
[----:B------:R-:W0:Y:S03]  /*0f30*/  LDGDEPBAR ;  /* 0x00000000000079af */ /* 0x000e260000000000 */
[----:B------:R-:W-:Y:S01]  /*0f40*/  IMAD.WIDE R32, R33, 0x2, R34 ;  /* 0x0000000221207825 */ /* 0x000fe200078e0222 */
[----:B------:R-:W-:Y:S01]  /*0f50*/  LDGSTS.E.BYPASS.128 [R19+0x6000], desc[UR22][R28.64] ;  /* 0x060000001c137fae */ /* 0x000fe2000b901c56 */
[----:B------:R-:W-:-:S02]  /*0f60*/  IADD3 R17, P2, R30, 0x80, RZ ;  /* 0x000000801e117810 */ /* 0x000fc40007f5e0ff */
[----:B------:R-:W-:Y:S01]  /*0f70*/  IMAD.WIDE R34, R9, 0x2, R34 ;  /* 0x0000000209227825 */ /* 0x000fe200078e0222 */
[----:B------:R-:W-:Y:S01]  /*0f80*/  LDGSTS.E.BYPASS.128 [R37+0x6000], desc[UR22][R30.64] ;  /* 0x060000001e257fae */ /* 0x000fe2000b901c56 */
[----:B------:R-:W-:Y:S02]  /*0f90*/  IADD3 R9, P1, R22, 0x80, RZ ;  /* 0x0000008016097810 */ /* 0x000fe40007f3e0ff */
[----:B------:R-:W-:Y:S01]  /*0fa0*/  IMAD.X R10, RZ, RZ, R21, P0 ;  /* 0x000000ffff0a7224 */ /* 0x000fe200000e0615 */
[----:B------:R-:W-:Y:S01]  /*0fb0*/  LDGSTS.E.BYPASS.128 [R39+0x6000], desc[UR22][R32.64] ;  /* 0x0600000020277fae */ /* 0x000fe2000b901c56 */
[----:B------:R-:W-:Y:S01]  /*0fc0*/  IADD3 R11, P0, R24, 0x80, RZ ;  /* 0x00000080180b7810 */ /* 0x000fe20007f1e0ff */
[----:B------:R-:W-:Y:S01]  /*0fd0*/  IMAD.X R12, RZ, RZ, R23, P1 ;  /* 0x000000ffff0c7224 */ /* 0x000fe200008e0617 */
[----:B------:R-:W-:Y:S01]  /*0fe0*/  IADD3 R13, P1, R26, 0x80, RZ ;  /* 0x000000801a0d7810 */ /* 0x000fe20007f3e0ff */
[----:B------:R-:W-:Y:S01]  /*0ff0*/  LDGSTS.E.BYPASS.128 [R41+0x6000], desc[UR22][R34.64] ;  /* 0x0600000022297fae */ /* 0x000fe2000b901c56 */
[----:B------:R-:W-:-:S02]  /*1000*/  IMAD.X R157, RZ, RZ, R31, P2 ;  /* 0x000000ffff9d7224 */ /* 0x000fc400010e061f */
[----:B------:R-:W-:Y:S01]  /*1010*/  IMAD.X R14, RZ, RZ, R25, P0 ;  /* 0x000000ffff0e7224 */ /* 0x000fe200000e0619 */
[----:B------:R-:W0:Y:S01]  /*1020*/  LDGDEPBAR ;  /* 0x00000000000079af */ /* 0x000e220000000000 */
[----:B------:R-:W-:Y:S01]  /*1030*/  BAR.SYNC.DEFER_BLOCKING 0x0 ;  /* 0x0000000000007b1d */ /* 0x000fe20000010000 */
[----:B------:R-:W-:Y:S01]  /*1040*/  IADD3 R15, P0, R28, 0x80, RZ ;  /* 0x000000801c0f7810 */ /* 0x000fe20007f1e0ff */
[----:B------:R-:W-:Y:S01]  /*1050*/  IMAD.X R16, RZ, RZ, R27, P1 ;  /* 0x000000ffff107224 */ /* 0x000fe200008e061b */
[----:B------:R-:W-:-:S03]  /*1060*/  IADD3 R155, P1, R32, 0x80, RZ ;  /* 0x00000080209b7810 */ /* 0x000fc60007f3e0ff */
[----:B------:R-:W-:Y:S01]  /*1070*/  IMAD.X R154, RZ, RZ, R29, P0 ;  /* 0x000000ffff9a7224 */ /* 0x000fe200000e061d */
[----:B------:R-:W-:Y:S01]  /*1080*/  IADD3 R156, P0, R34, 0x80, RZ ;  /* 0x00000080229c7810 */ /* 0x000fe20007f1e0ff */
[----:B------:R-:W-:-:S04]  /*1090*/  IMAD.X R158, RZ, RZ, R33, P1 ;  /* 0x000000ffff9e7224 */ /* 0x000fc800008e0621 */
[----:B------:R-:W-:Y:S01]  /*10a0*/  IMAD.X R159, RZ, RZ, R35, P0 ;  /* 0x000000ffff9f7224 */ /* 0x000fe200000e0623 */
[----:B------:R-:W-:Y:S01]  /*10b0*/  @!PT LDS RZ, [RZ] ;  /* 0x00000000fffff984 */ /* 0x000fe20000000800 */
[----:B------:R-:W-:Y:S01]  /*10c0*/  @!PT LDS RZ, [RZ] ;  /* 0x00000000fffff984 */ /* 0x000fe20000000800 */
[----:B------:R-:W-:Y:S01]  /*10d0*/  @!PT LDS RZ, [RZ] ;  /* 0x00000000fffff984 */ /* 0x000fe20000000800 */
[----:B------:R-:W-:Y:S04]  /*10e0*/  LDGSTS.E.BYPASS.128 [R19+0x2000], desc[UR22][R20.64+0x40] ;  /* 0x0200004014137fae */ /* 0x000fe8000b901c56 */
[----:B------:R-:W-:Y:S04]  /*10f0*/  LDGSTS.E.BYPASS.128 [R37+0x2000], desc[UR22][R22.64+0x40] ;  /* 0x0200004016257fae */ /* 0x000fe8000b901c56 */
[----:B------:R1:W-:Y:S04]  /*1100*/  LDGSTS.E.BYPASS.128 [R39+0x2000], desc[UR22][R24.64+0x40] ;  /* 0x0200004018277fae */ /* 0x0003e8000b901c56 */
[----:B------:R2:W-:Y:S04]  /*1110*/  LDGSTS.E.BYPASS.128 [R41+0x2000], desc[UR22][R26.64+0x40] ;  /* 0x020000401a297fae */ /* 0x0005e8000b901c56 */
[----:B------:R-:W0:Y:S04]  /*1120*/  LDGDEPBAR ;  /* 0x00000000000079af */ /* 0x000e280000000000 */
[----:B------:R3:W-:Y:S01]  /*1130*/  LDGSTS.E.BYPASS.128 [R19+0x8000], desc[UR22][R28.64+0x40] ;  /* 0x080000401c137fae */ /* 0x0007e2000b901c56 */
[----:B-1----:R-:W-:-:S03]  /*1140*/  CS2R R24, SRZ ;  /* 0x0000000000187805 */ /* 0x002fc6000001ff00 */
[----:B------:R1:W-:Y:S01]  /*1150*/  LDGSTS.E.BYPASS.128 [R37+0x8000], desc[UR22][R30.64+0x40] ;  /* 0x080000401e257fae */ /* 0x0003e2000b901c56 */
[----:B--2---:R-:W-:-:S03]  /*1160*/  CS2R R26, SRZ ;  /* 0x00000000001a7805 */ /* 0x004fc6000001ff00 */
[----:B------:R2:W-:Y:S04]  /*1170*/  LDGSTS.E.BYPASS.128 [R39+0x8000], desc[UR22][R32.64+0x40] ;  /* 0x0800004020277fae */ /* 0x0005e8000b901c56 */
[----:B------:R4:W-:Y:S01]  /*1180*/  LDGSTS.E.BYPASS.128 [R41+0x8000], desc[UR22][R34.64+0x40] ;  /* 0x0800004022297fae */ /* 0x0009e2000b901c56 */
[----:B---3--:R-:W-:-:S03]  /*1190*/  CS2R R28, SRZ ;  /* 0x00000000001c7805 */ /* 0x008fc6000001ff00 */
[----:B------:R-:W0:Y:S01]  /*11a0*/  LDGDEPBAR ;  /* 0x00000000000079af */ /* 0x000e220000000000 */
[----:B-1----:R-:W-:Y:S02]  /*11b0*/  CS2R R30, SRZ ;  /* 0x00000000001e7805 */ /* 0x002fe4000001ff00 */
[----:B------:R-:W-:Y:S02]  /*11c0*/  CS2R R36, SRZ ;  /* 0x0000000000247805 */ /* 0x000fe4000001ff00 */
[----:B--2---:R-:W-:Y:S02]  /*11d0*/  CS2R R32, SRZ ;  /* 0x0000000000207805 */ /* 0x004fe4000001ff00 */
[----:B------:R-:W-:Y:S02]  /*11e0*/  CS2R R38, SRZ ;  /* 0x0000000000267805 */ /* 0x000fe4000001ff00 */
[----:B----4-:R-:W-:Y:S02]  /*11f0*/  CS2R R34, SRZ ;  /* 0x0000000000227805 */ /* 0x010fe4000001ff00 */
[----:B------:R-:W-:-:S07]  /*1200*/  CS2R R40, SRZ ;  /* 0x0000000000287805 */ /* 0x000fce000001ff00 */
.L_x_0:
[----:B------:R-:W1:Y:S01]  /*1210*/  SHFL.IDX PT, R18, R160, RZ, 0x1f ;  /* 0x00001fffa0127589 */ /* 0x000e6200000e0000 */
[----:B------:R-:W-:Y:S01]  /*1220*/  UIADD3 UR20, UR20, 0x1, URZ ;  /* 0x0000000114147890 */ /* 0x000fe2000fffe03f */
[----:B------:R-:W-:-:S04]  /*1230*/  DEPBAR.LE SB0, 0x2 ;  /* 0x000080800000791a */ /* 0x000fc80000000000 */
[----:B------:R-:W-:Y:S01]  /*1240*/  UISETP.GE.AND UP0, UPT, UR20, 0x3, UPT ;  /* 0x000000031400788c */ /* 0x000fe2000bf06270 */
[----:B------:R-:W-:Y:S01]  /*1250*/  BAR.SYNC.DEFER_BLOCKING 0x0 ;  /* 0x0000000000007b1d */ /* 0x000fe20000010000 */
[----:B------:R-:W-:Y:S01]  /*1260*/  UIADD3 UR19, UR19, 0x1, URZ ;  /* 0x0000000113137890 */ /* 0x000fe2000fffe03f */
[----:B------:R-:W-:Y:S01]  /*1270*/  IADD3 R22, P1, R8, UR4, RZ ;  /* 0x0000000408167c10 */ /* 0x000fe2000ff3e0ff */
[----:B------:R-:W-:Y:S01]  /*1280*/  USEL UR20, UR20, URZ, !UP0 ;  /* 0x0000003f14147287 */ /* 0x000fe2000c000000 */
[----:B------:R-:W-:Y:S02]  /*1290*/  VIADD R161, R161, 0x20 ;  /* 0x00000020a1a17836 */ /* 0x000fe40000000000 */
[----:B------:R-:W-:Y:S01]  /*12a0*/  UMOV UR15, 0x80000020 ;  /* 0x80000020000f7882 */ /* 0x000fe20000000000 */
[----:B------:R-:W-:Y:S01]  /*12b0*/  UMOV UR9, 0x80000020 ;  /* 0x8000002000097882 */ /* 0x000fe20000000000 */
[----:B------:R-:W-:Y:S02]  /*12c0*/  IADD3.X R23, R10, UR5, RZ, P1, !PT ;  /* 0x000000050a177c10 */ /* 0x000fe40008ffe4ff */
[----:B------:R-:W-:-:S02]  /*12d0*/  IADD3 R152, P1, R9, UR4, RZ ;  /* 0x0000000409987c10 */ /* 0x000fc4000ff3e0ff */
[----:B------:R-:W-:Y:S02]  /*12e0*/  ISETP.GE.U32.AND P0, PT, R161, 0xfc0, PT ;  /* 0x00000fc0a100780c */ /* 0x000fe40003f06070 */
[----:B------:R-:W-:Y:S02]  /*12f0*/  IADD3.X R153, R12, UR5, RZ, P1, !PT ;  /* 0x000000050c997c10 */ /* 0x000fe40008ffe4ff */
[----:B-1----:R-:W-:Y:S02]  /*1300*/  R2UR UR6, R18 ;  /* 0x00000000120672ca */ /* 0x002fe400000e0000 */
[----:B------:R-:W-:-:S04]  /*1310*/  IADD3 R18, P1, R11, UR4, RZ ;  /* 0x000000040b127c10 */ /* 0x000fc8000ff3e0ff */
[----:B------:R-:W-:Y:S01]  /*1320*/  IADD3.X R19, R14, UR5, RZ, P1, !PT ;  /* 0x000000050e137c10 */ /* 0x000fe20008ffe4ff */
[----:B------:R-:W-:Y:S01]  /*1330*/  WARPGROUP.ARRIVE ;  /* 0x00000000000079c5 */ /* 0x000fe20000000000 */
[----:B------:R-:W-:-:S04]  /*1340*/  IADD3 R20, P1, R13, UR4, RZ ;  /* 0x000000040d147c10 */ /* 0x000fc8000ff3e0ff */
[----:B------:R-:W-:Y:S01]  /*1350*/  IADD3.X R21, R16, UR5, RZ, P1, !PT ;  /* 0x0000000510157c10 */ /* 0x000fe20008ffe4ff */
[----:B------:R-:W-:Y:S02]  /*1360*/  USHF.L.U32 UR7, UR6, 0x6, URZ ;  /* 0x0000000606077899 */ /* 0x000fe4000800063f */
[----:B------:R-:W-:Y:S02]  /*1370*/  ULEA UR6, UR20, UR18, 0xd ;  /* 0x0000001214067291 */ /* 0x000fe4000f8e683f */
[----:B------:R-:W-:Y:S02]  /*1380*/  ULOP3.LUT UR7, UR7, 0xc0, URZ, 0xc0, !UPT ;  /* 0x000000c007077892 */ /* 0x000fe4000f8ec03f */
[----:B------:R-:W-:Y:S02]  /*1390*/  USHF.R.U32.HI UR8, URZ, 0x4, UR6 ;  /* 0x000000043f087899 */ /* 0x000fe40008011606 */
[----:B------:R-:W-:Y:S02]  /*13a0*/  UIADD3 UR6, UR6, 0x6000, URZ ;  /* 0x0000600006067890 */ /* 0x000fe4000fffe03f */
[----:B------:R-:W-:-:S02]  /*13b0*/  ULOP3.LUT UR8, UR8, 0x3fff, URZ, 0xc0, !UPT ;  /* 0x00003fff08087892 */ /* 0x000fc4000f8ec03f */
[----:B------:R-:W-:Y:S02]  /*13c0*/  USHF.R.U32.HI UR6, URZ, 0x4, UR6 ;  /* 0x000000043f067899 */ /* 0x000fe40008011606 */
[----:B------:R-:W-:Y:S02]  /*13d0*/  UIADD3 UR16, UP0, UR7, UR8, URZ ;  /* 0x0000000807107290 */ /* 0x000fe4000ff1e03f */
[----:B------:R-:W-:Y:S02]  /*13e0*/  ULOP3.LUT UR6, UR6, 0x3fff, URZ, 0xc0, !UPT ;  /* 0x00003fff06067892 */ /* 0x000fe4000f8ec03f */
[----:B------:R-:W-:Y:S02]  /*13f0*/  UIADD3.X UR17, URZ, URZ, URZ, UP0, !UPT ;  /* 0x0000003f3f117290 */ /* 0x000fe400087fe43f */
[----:B------:R-:W-:Y:S02]  /*1400*/  ULOP3.LUT UR14, UR6, 0x2000000, URZ, 0xfc, !UPT ;  /* 0x02000000060e7892 */ /* 0x000fe4000f8efc3f */
[----:B------:R-:W-:-:S02]  /*1410*/  ULOP3.LUT UR12, UR16, 0x2000000, URZ, 0xfc, !UPT ;  /* 0x02000000100c7892 */ /* 0x000fc4000f8efc3f */
[----:B------:R-:W-:Y:S01]  /*1420*/  ULOP3.LUT UR13, UR17, 0x80000020, URZ, 0xfc, !UPT ;  /* 0x80000020110d7892 */ /* 0x000fe2000f8efc3f */
[----:B------:R-:W-:Y:S01]  /*1430*/  UMOV UR8, 0x2000002 ;  /* 0x0200000200087882 */ /* 0x000fe20000000000 */
[----:B------:R-:W-:Y:S01]  /*1440*/  UMOV UR7, URZ ;  /* 0x0000003f00077c82 */ /* 0x000fe20008000000 */
[----:B------:R-:W-:Y:S02]  /*1450*/  UISETP.GE.AND UP0, UPT, UR19, 0x3, UPT ;  /* 0x000000031300788c */ /* 0x000fe4000bf06270 */
[----:B------:R-:W-:Y:S02]  /*1460*/  UIADD3.64 UR10, UR6, UR8, URZ ;  /* 0x00000008060a7297 */ /* 0x000fe4000fffe03f */
[----:B------:R-:W-:Y:S02]  /*1470*/  UIADD3.64 UR8, UR16, UR8, URZ ;  /* 0x0000000810087297 */ /* 0x000fe4000fffe03f */
[----:B------:R-:W-:Y:S01]  /*1480*/  HGMMA.64x128x16.F32.BF16 R88, gdesc[UR12], R88 ;  /* 0x01e000000c5879f0 */ /* 0x000fe20008701858 */
[----:B------:R-:W-:Y:S01]  /*1490*/  UMOV UR12, 0x2000100 ;  /* 0x02000100000c7882 */ /* 0x000fe20000000000 */
[----:B------:R-:W-:Y:S01]  /*14a0*/  UMOV UR13, 0x80000020 ;  /* 0x80000020000d7882 */ /* 0x000fe20000000000 */
[----:B------:R-:W-:-:S02]  /*14b0*/  USEL UR19, UR19, URZ, !UP0 ;  /* 0x0000003f13137287 */ /* 0x000fc4000c000000 */
[----:B------:R-:W-:Y:S02]  /*14c0*/  UIADD3.64 UR12, UR16, UR12, URZ ;  /* 0x0000000c100c7297 */ /* 0x000fe4000fffe03f */
[----:B------:R-:W-:-:S06]  /*14d0*/  ULEA UR6, UR19, UR18, 0xd ;  /* 0x0000001213067291 */ /* 0x000fcc000f8e683f */
[----:B------:R-:W-:Y:S02]  /*14e0*/  LEA R164, R7, UR6, 0x1 ;  /* 0x0000000607a47c11 */ /* 0x000fe4000f8e08ff */
[----:B------:R-:W-:Y:S02]  /*14f0*/  LEA R162, R2, UR6, 0x1 ;  /* 0x0000000602a27c11 */ /* 0x000fe4000f8e08ff */
[----:B------:R-:W-:Y:S02]  /*1500*/  LEA R163, R4, UR6, 0x1 ;  /* 0x0000000604a37c11 */ /* 0x000fe4000f8e08ff */
[----:B------:R-:W-:Y:S01]  /*1510*/  LEA R165, R6, UR6, 0x1 ;  /* 0x0000000606a57c11 */ /* 0x000fe2000f8e08ff */
[----:B------:R-:W-:-:S12]  /*1520*/  HGMMA.64x128x16.F32.BF16 R88, gdesc[UR8], R88 ;  /* 0x01e00000085879f0 */ /* 0x000fd80008701858 */
[----:B------:R-:W-:Y:S01]  /*1530*/  HGMMA.64x128x16.F32.BF16 R24, gdesc[UR12], R24 ;  /* 0x01e000000c1879f0 */ /* 0x000fe20008701818 */
[----:B------:R-:W-:Y:S01]  /*1540*/  UMOV UR8, 0x2000102 ;  /* 0x0200010200087882 */ /* 0x000fe20000000000 */
[----:B------:R-:W-:Y:S02]  /*1550*/  UMOV UR9, 0x80000020 ;  /* 0x8000002000097882 */ /* 0x000fe40000000000 */
[----:B------:R-:W-:-:S09]  /*1560*/  UIADD3.64 UR8, UR16, UR8, URZ ;  /* 0x0000000810087297 */ /* 0x000fd2000fffe03f */
[----:B------:R-:W-:Y:S03]  /*1570*/  HGMMA.64x128x16.F32.BF16 R24, gdesc[UR8], R24, gsb0 ;  /* 0x01e00000081879f0 */ /* 0x000fe60008001818 */
[----:B------:R-:W-:Y:S02]  /*1580*/  WARPGROUP.DEPBAR.LE gsb0, 0x1 ;  /* 0x00008000000079c5 */ /* 0x000fe40000010100 */
[----:B------:R-:W-:Y:S06]  /*1590*/  BAR.SYNC.DEFER_BLOCKING 0x0 ;  /* 0x0000000000007b1d */ /* 0x000fec0000010000 */
[----:B------:R-:W-:Y:S01]  /*15a0*/  @!PT LDS RZ, [RZ] ;  /* 0x00000000fffff984 */ /* 0x000fe20000000800 */
[----:B------:R-:W-:Y:S01]  /*15b0*/  @!PT LDS RZ, [RZ] ;  /* 0x00000000fffff984 */ /* 0x000fe20000000800 */
[----:B------:R-:W-:Y:S01]  /*15c0*/  @!PT LDS RZ, [RZ] ;  /* 0x00000000fffff984 */ /* 0x000fe20000000800 */
[----:B------:R1:W-:Y:S04]  /*15d0*/  LDGSTS.E.BYPASS.128 [R164], desc[UR22][R22.64], !P0 ;  /* 0x0000000016a47fae */ /* 0x0003e8000c101c56 */
[----:B------:R2:W-:Y:S04]  /*15e0*/  LDGSTS.E.BYPASS.128 [R162], desc[UR22][R152.64], !P0 ;  /* 0x0000000098a27fae */ /* 0x0005e8000c101c56 */
[----:B------:R3:W-:Y:S01]  /*15f0*/  LDGSTS.E.BYPASS.128 [R163], desc[UR22][R18.64], !P0 ;  /* 0x0000000012a37fae */ /* 0x0007e2000c101c56 */
[----:B-1----:R-:W-:-:S03]  /*1600*/  IADD3 R22, P1, R15, UR4, RZ ;  /* 0x000000040f167c10 */ /* 0x002fc6000ff3e0ff */
[----:B------:R1:W-:Y:S01]  /*1610*/  LDGSTS.E.BYPASS.128 [R165], desc[UR22][R20.64], !P0 ;  /* 0x0000000014a57fae */ /* 0x0003e2000c101c56 */
[----:B------:R-:W-:-:S03]  /*1620*/  IADD3.X R23, R154, UR5, RZ, P1, !PT ;  /* 0x000000059a177c10 */ /* 0x000fc60008ffe4ff */
[----:B------:R-:W0:Y:S01]  /*1630*/  LDGDEPBAR ;  /* 0x00000000000079af */ /* 0x000e220000000000 */
[----:B--2---:R-:W-:-:S03]  /*1640*/  IADD3 R152, P1, R17, UR4, RZ ;  /* 0x0000000411987c10 */ /* 0x004fc6000ff3e0ff */
[----:B------:R2:W-:Y:S01]  /*1650*/  LDGSTS.E.BYPASS.128 [R164+0x6000], desc[UR22][R22.64], !P0 ;  /* 0x0600000016a47fae */ /* 0x0005e2000c101c56 */
[----:B------:R-:W-:Y:S02]  /*1660*/  IADD3.X R153, R157, UR5, RZ, P1, !PT ;  /* 0x000000059d997c10 */ /* 0x000fe40008ffe4ff */
[----:B---3--:R-:W-:-:S03]  /*1670*/  IADD3 R18, P1, R155, UR4, RZ ;  /* 0x000000049b127c10 */ /* 0x008fc6000ff3e0ff */
[----:B------:R2:W-:Y:S01]  /*1680*/  LDGSTS.E.BYPASS.128 [R162+0x6000], desc[UR22][R152.64], !P0 ;  /* 0x0600000098a27fae */ /* 0x0005e2000c101c56 */
[----:B------:R-:W-:Y:S02]  /*1690*/  IADD3.X R19, R158, UR5, RZ, P1, !PT ;  /* 0x000000059e137c10 */ /* 0x000fe40008ffe4ff */
[----:B-1----:R-:W-:Y:S01]  /*16a0*/  IADD3 R20, P1, R156, UR4, RZ ;  /* 0x000000049c147c10 */ /* 0x002fe2000ff3e0ff */
[----:B------:R-:W-:Y:S02]  /*16b0*/  UIADD3 UR4, UP0, UR4, 0x40, URZ ;  /* 0x0000004004047890 */ /* 0x000fe4000ff1e03f */
[----:B------:R2:W-:Y:S01]  /*16c0*/  LDGSTS.E.BYPASS.128 [R163+0x6000], desc[UR22][R18.64], !P0 ;  /* 0x0600000012a37fae */ /* 0x0005e2000c101c56 */
[----:B------:R-:W-:Y:S01]  /*16d0*/  IADD3.X R21, R159, UR5, RZ, P1, !PT ;  /* 0x000000059f157c10 */ /* 0x000fe20008ffe4ff */
[----:B------:R-:W-:-:S04]  /*16e0*/  UIADD3.X UR5, URZ, UR5, URZ, UP0, !UPT ;  /* 0x000000053f057290 */ /* 0x000fc800087fe43f */
[----:B------:R2:W-:Y:S01]  /*16f0*/  LDGSTS.E.BYPASS.128 [R165+0x6000], desc[UR22][R20.64], !P0 ;  /* 0x0600000014a57fae */ /* 0x0005e2000c101c56 */
[----:B------:R-:W-:-:S03]  /*1700*/  ISETP.GE.U32.AND P0, PT, R161, 0xfe0, PT ;  /* 0x00000fe0a100780c */ /* 0x000fc60003f06070 */
[----:B------:R-:W0:Y:S10]  /*1710*/  LDGDEPBAR ;  /* 0x00000000000079af */ /* 0x000e340000000000 */
[----:B--2---:R-:W-:Y:S05]  /*1720*/  @!P0 BRA `(.L_x_0) ;  /* 0xfffffff800b88947 */ /* 0x004fea000383ffff */
[----:B------:R-:W1:Y:S01]  /*1730*/  S2R R8, SR_TID.X ;  /* 0x0000000000087919 */ /* 0x000e620000002100 */
[----:B------:R-:W-:Y:S02]  /*1740*/  WARPGROUP.DEPBAR.LE gsb0, 0x0 ;  /* 0x00008000000079c5 */ /* 0x000fe40000010000 */
[----:B------:R-:W-:-:S04]  /*1750*/  DEPBAR.LE SB0, 0x0 ;  /* 0x000080000000791a */ /* 0x000fc80000000000 */
[----:B------:R-:W-:Y:S02]  /*1760*/  F2FP.BF16.F32.PACK_AB R48, R49, R48 ;  /* 0x000000303130723e */ /* 0x000fe400000010ff */
[----:B------:R-:W-:Y:S02]  /*1770*/  F2FP.BF16.F32.PACK_AB R88, R89, R88 ;  /* 0x000000585958723e */ /* 0x000fe400000010ff */
[----:B------:R-:W-:Y:S02]  /*1780*/  F2FP.BF16.F32.PACK_AB R90, R91, R90 ;  /* 0x0000005a5b5a723e */ /* 0x000fe400000010ff */
[----:B------:R-:W-:Y:S02]  /*1790*/  F2FP.BF16.F32.PACK_AB R92, R93, R92 ;  /* 0x0000005c5d5c723e */ /* 0x000fe400000010ff */
[----:B------:R-:W-:Y:S02]  /*17a0*/  F2FP.BF16.F32.PACK_AB R94, R95, R94 ;  /* 0x0000005e5f5e723e */ /* 0x000fe400000010ff */
[----:B------:R-:W-:-:S02]  /*17b0*/  F2FP.BF16.F32.PACK_AB R96, R97, R96 ;  /* 0x000000606160723e */ /* 0x000fc400000010ff */
[----:B------:R-:W-:Y:S02]  /*17c0*/  F2FP.BF16.F32.PACK_AB R98, R99, R98 ;  /* 0x000000626362723e */ /* 0x000fe400000010ff */
[----:B------:R-:W-:Y:S02]  /*17d0*/  F2FP.BF16.F32.PACK_AB R100, R101, R100 ;  /* 0x000000646564723e */ /* 0x000fe400000010ff */
[----:B------:R-:W-:Y:S02]  /*17e0*/  F2FP.BF16.F32.PACK_AB R102, R103, R102 ;  /* 0x000000666766723e */ /* 0x000fe400000010ff */
[----:B------:R-:W-:Y:S02]  /*17f0*/  F2FP.BF16.F32.PACK_AB R104, R105, R104 ;  /* 0x000000686968723e */ /* 0x000fe400000010ff */
[----:B------:R-:W-:Y:S02]  /*1800*/  F2FP.BF16.F32.PACK_AB R106, R107, R106 ;  /* 0x0000006a6b6a723e */ /* 0x000fe400000010ff */
[----:B------:R-:W-:-:S02]  /*1810*/  F2FP.BF16.F32.PACK_AB R108, R109, R108 ;  /* 0x0000006c6d6c723e */ /* 0x000fc400000010ff */
[----:B------:R-:W-:Y:S01]  /*1820*/  F2FP.BF16.F32.PACK_AB R110, R111, R110 ;  /* 0x0000006e6f6e723e */ /* 0x000fe200000010ff */
[----:B-1----:R-:W-:Y:S01]  /*1830*/  IMAD.SHL.U32 R10, R8, 0x8, RZ ;  /* 0x00000008080a7824 */ /* 0x002fe200078e00ff */
[--C-:B------:R-:W-:Y:S02]  /*1840*/  SHF.R.U32.HI R4, RZ, 0x5, R8.reuse ;  /* 0x00000005ff047819 */ /* 0x100fe40000011608 */
[--C-:B------:R-:W-:Y:S02]  /*1850*/  SHF.R.U32.HI R6, RZ, 0x2, R8.reuse ;  /* 0x00000002ff067819 */ /* 0x100fe40000011608 */
[----:B------:R-:W-:Y:S02]  /*1860*/  LOP3.LUT R4, R4, 0x3, RZ, 0xc0, !PT ;  /* 0x0000000304047812 */ /* 0x000fe400078ec0ff */
[----:B------:R-:W-:Y:S02]  /*1870*/  SGXT.U32 R6, R6, 0x3 ;  /* 0x000000030606781a */ /* 0x000fe40000000000 */
[----:B------:R-:W-:Y:S01]  /*1880*/  SHF.R.U32.HI R9, RZ, 0x4, R8 ;  /* 0x00000004ff097819 */ /* 0x000fe20000011608 */
[----:B------:R-:W-:Y:S01]  /*1890*/  IMAD.SHL.U32 R7, R4, 0x10, RZ ;  /* 0x0000001004077824 */ /* 0x000fe200078e00ff */
[----:B------:R-:W-:-:S02]  /*18a0*/  F2FP.BF16.F32.PACK_AB R112, R113, R112 ;  /* 0x000000707170723e */ /* 0x000fc400000010ff */
[----:B------:R-:W-:Y:S02]  /*18b0*/  F2FP.BF16.F32.PACK_AB R114, R115, R114 ;  /* 0x000000727372723e */ /* 0x000fe400000010ff */
[----:B------:R-:W-:Y:S02]  /*18c0*/  LOP3.LUT R11, R7, R6, RZ, 0xfc, !PT ;  /* 0x00000006070b7212 */ /* 0x000fe400078efcff */
[----:B------:R-:W-:Y:S01]  /*18d0*/  SGXT.U32 R6, R9, 0x1 ;  /* 0x000000010906781a */ /* 0x000fe20000000000 */
[----:B------:R-:W-:Y:S01]  /*18e0*/  IMAD.SHL.U32 R9, R4, 0x2, RZ ;  /* 0x0000000204097824 */ /* 0x000fe200078e00ff */
[----:B------:R-:W-:Y:S01]  /*18f0*/  F2FP.BF16.F32.PACK_AB R116, R117, R116 ;  /* 0x000000747574723e */ /* 0x000fe200000010ff */
[----:B------:R-:W-:Y:S01]  /*1900*/  IMAD.SHL.U32 R4, R8, 0x2, RZ ;  /* 0x0000000208047824 */ /* 0x000fe200078e00ff */
[----:B------:R-:W-:Y:S02]  /*1910*/  F2FP.BF16.F32.PACK_AB R118, R119, R118 ;  /* 0x000000767776723e */ /* 0x000fe400000010ff */
[----:B------:R-:W-:-:S02]  /*1920*/  LOP3.LUT R13, R9, R6, RZ, 0xfc, !PT ;  /* 0x00000006090d7212 */ /* 0x000fc400078efcff */
[----:B------:R-:W-:Y:S02]  /*1930*/  LOP3.LUT R6, R4, 0x6, RZ, 0xc0, !PT ;  /* 0x0000000604067812 */ /* 0x000fe400078ec0ff */
[----:B------:R-:W-:Y:S02]  /*1940*/  F2FP.BF16.F32.PACK_AB R120, R121, R120 ;  /* 0x000000787978723e */ /* 0x000fe400000010ff */
[----:B------:R-:W-:Y:S01]  /*1950*/  F2FP.BF16.F32.PACK_AB R122, R123, R122 ;  /* 0x0000007a7b7a723e */ /* 0x000fe200000010ff */
[----:B------:R-:W-:Y:S01]  /*1960*/  IMAD R6, R11, 0x88, R6 ;  /* 0x000000880b067824 */ /* 0x000fe200078e0206 */
        /* <DEDUP_REMOVED lines=14> */
[----:B------:R-:W-:Y:S01]  /*1a50*/  LEA R49, R6, UR18, 0x1 ;  /* 0x0000001206317c11 */ /* 0x000fe2000f8e08ff */
[----:B------:R-:W-:Y:S01]  /*1a60*/  BAR.SYNC.DEFER_BLOCKING 0x0 ;  /* 0x0000000000007b1d */ /* 0x000fe20000010000 */
[----:B------:R-:W-:-:S02]  /*1a70*/  F2FP.BF16.F32.PACK_AB R152, R47, R46 ;  /* 0x0000002e2f98723e */ /* 0x000fc400000010ff */
[----:B------:R-:W-:Y:S02]  /*1a80*/  LOP3.LUT R46, R5, 0x78, R10, 0xf8, !PT ;  /* 0x00000078052e7812 */ /* 0x000fe400078ef80a */
[----:B------:R-:W-:Y:S02]  /*1a90*/  LOP3.LUT R4, R10, 0x78, RZ, 0xc0, !PT ;  /* 0x000000780a047812 */ /* 0x000fe400078ec0ff */
[----:B------:R-:W-:Y:S02]  /*1aa0*/  LOP3.LUT R5, R3, 0x8, RZ, 0xfc, !PT ;  /* 0x0000000803057812 */ /* 0x000fe400078efcff */
[----:B------:R-:W-:Y:S01]  /*1ab0*/  ISETP.GE.AND P0, PT, R46, 0xc00, PT ;  /* 0x00000c002e00780c */ /* 0x000fe20003f06270 */
[----:B------:R-:W-:Y:S01]  /*1ac0*/  IMAD R4, R13, 0x88, R4 ;  /* 0x000000880d047824 */ /* 0x000fe200078e0204 */
[----:B------:R-:W-:Y:S02]  /*1ad0*/  LOP3.LUT R7, R3, 0x10, RZ, 0xfc, !PT ;  /* 0x0000001003077812 */ /* 0x000fe400078efcff */
[----:B------:R-:W-:-:S02]  /*1ae0*/  ISETP.LT.AND P2, PT, R5, R0, !P0 ;  /* 0x000000000500720c */ /* 0x000fc40004741270 */
[----:B------:R-:W-:Y:S02]  /*1af0*/  ISETP.LT.AND P1, PT, R7, R0, !P0 ;  /* 0x000000000700720c */ /* 0x000fe40004721270 */
[----:B------:R-:W-:Y:S02]  /*1b00*/  F2FP.BF16.F32.PACK_AB R156, R61, R60 ;  /* 0x0000003c3d9c723e */ /* 0x000fe400000010ff */
[C---:B------:R-:W-:Y:S02]  /*1b10*/  LOP3.LUT R5, R3.reuse, 0x18, RZ, 0xfc, !PT ;  /* 0x0000001803057812 */ /* 0x040fe400078efcff */
[C---:B------:R-:W-:Y:S02]  /*1b20*/  LOP3.LUT R7, R3.reuse, 0x20, RZ, 0xfc, !PT ;  /* 0x0000002003077812 */ /* 0x040fe400078efcff */
[----:B------:R-:W-:Y:S01]  /*1b30*/  LOP3.LUT R9, R3, 0x28, RZ, 0xfc, !PT ;  /* 0x0000002803097812 */ /* 0x000fe200078efcff */
[----:B------:R-:W-:Y:S01]  /*1b40*/  STS [R49], R88 ;  /* 0x0000005831007388 */ /* 0x000fe20000000800 */
[----:B------:R-:W-:-:S02]  /*1b50*/  LEA R60, R4, UR18, 0x1 ;  /* 0x00000012043c7c11 */ /* 0x000fc4000f8e08ff */
[----:B------:R-:W-:Y:S01]  /*1b60*/  F2FP.BF16.F32.PACK_AB R32, R33, R32 ;  /* 0x000000202120723e */ /* 0x000fe200000010ff */
[----:B------:R-:W-:Y:S01]  /*1b70*/  STS [R49+0x880], R90 ;  /* 0x0008805a31007388 */ /* 0x000fe20000000800 */
[----:B------:R-:W-:Y:S02]  /*1b80*/  F2FP.BF16.F32.PACK_AB R34, R35, R34 ;  /* 0x000000222322723e */ /* 0x000fe400000010ff */
[----:B------:R-:W-:Y:S01]  /*1b90*/  F2FP.BF16.F32.PACK_AB R2, R25, R24 ;  /* 0x000000181902723e */ /* 0x000fe200000010ff */
[----:B------:R-:W-:Y:S01]  /*1ba0*/  STS [R49+0x10], R92 ;  /* 0x0000105c31007388 */ /* 0x000fe20000000800 */
[----:B------:R-:W-:Y:S02]  /*1bb0*/  F2FP.BF16.F32.PACK_AB R16, R27, R26 ;  /* 0x0000001a1b10723e */ /* 0x000fe400000010ff */
[----:B------:R-:W-:Y:S01]  /*1bc0*/  F2FP.BF16.F32.PACK_AB R17, R29, R28 ;  /* 0x0000001c1d11723e */ /* 0x000fe200000010ff */
[----:B------:R-:W-:Y:S01]  /*1bd0*/  STS [R49+0x890], R94 ;  /* 0x0008905e31007388 */ /* 0x000fe20000000800 */
[----:B------:R-:W-:-:S02]  /*1be0*/  F2FP.BF16.F32.PACK_AB R18, R31, R30 ;  /* 0x0000001e1f12723e */ /* 0x000fc400000010ff */
[----:B------:R-:W-:Y:S01]  /*1bf0*/  F2FP.BF16.F32.PACK_AB R19, R37, R36 ;  /* 0x000000242513723e */ /* 0x000fe200000010ff */
[----:B------:R-:W-:Y:S01]  /*1c00*/  STS [R49+0x20], R96 ;  /* 0x0000206031007388 */ /* 0x000fe20000000800 */
[----:B------:R-:W-:Y:S02]  /*1c10*/  F2FP.BF16.F32.PACK_AB R33, R39, R38 ;  /* 0x000000262721723e */ /* 0x000fe400000010ff */
[----:B------:R-:W-:Y:S01]  /*1c20*/  F2FP.BF16.F32.PACK_AB R35, R41, R40 ;  /* 0x000000282923723e */ /* 0x000fe200000010ff */
[----:B------:R-:W-:Y:S01]  /*1c30*/  STS [R49+0x8a0], R98 ;  /* 0x0008a06231007388 */ /* 0x000fe20000000800 */
[----:B------:R-:W-:Y:S02]  /*1c40*/  F2FP.BF16.F32.PACK_AB R89, R43, R42 ;  /* 0x0000002a2b59723e */ /* 0x000fe400000010ff */
[-C--:B------:R-:W-:Y:S01]  /*1c50*/  ISETP.LT.AND P6, PT, R5, R0.reuse, !P0 ;  /* 0x000000000500720c */ /* 0x080fe200047c1270 */
[----:B------:R-:W-:Y:S01]  /*1c60*/  STS [R49+0x30], R100 ;  /* 0x0000306431007388 */ /* 0x000fe20000000800 */
[----:B------:R-:W-:-:S02]  /*1c70*/  ISETP.LT.AND P5, PT, R7, R0, !P0 ;  /* 0x000000000700720c */ /* 0x000fc400047a1270 */
[----:B------:R-:W-:Y:S01]  /*1c80*/  ISETP.LT.AND P4, PT, R9, R0, !P0 ;  /* 0x000000000900720c */ /* 0x000fe20004781270 */
[----:B------:R-:W-:Y:S01]  /*1c90*/  STS [R49+0x8b0], R102 ;  /* 0x0008b06631007388 */ /* 0x000fe20000000800 */
[----:B------:R-:W-:Y:S02]  /*1ca0*/  F2FP.BF16.F32.PACK_AB R44, R45, R44 ;  /* 0x0000002c2d2c723e */ /* 0x000fe400000010ff */
[----:B------:R-:W-:Y:S01]  /*1cb0*/  F2FP.BF16.F32.PACK_AB R50, R51, R50 ;  /* 0x000000323332723e */ /* 0x000fe200000010ff */
[----:B------:R-:W-:Y:S01]  /*1cc0*/  STS [R49+0x40], R104 ;  /* 0x0000406831007388 */ /* 0x000fe20000000800 */
[----:B------:R-:W-:Y:S02]  /*1cd0*/  F2FP.BF16.F32.PACK_AB R154, R53, R52 ;  /* 0x00000034359a723e */ /* 0x000fe400000010ff */
[----:B------:R-:W-:Y:S01]  /*1ce0*/  F2FP.BF16.F32.PACK_AB R54, R55, R54 ;  /* 0x000000363736723e */ /* 0x000fe200000010ff */
[----:B------:R-:W-:Y:S01]  /*1cf0*/  STS [R49+0x8c0], R106 ;  /* 0x0008c06a31007388 */ /* 0x000fe20000000800 */
[----:B------:R-:W-:Y:S01]  /*1d00*/  F2FP.BF16.F32.PACK_AB R56, R57, R56 ;  /* 0x000000383938723e */ /* 0x000fe200000010ff */
[----:B------:R-:W1:Y:S01]  /*1d10*/  LDC.64 R52, c[0x0][0x220] ;  /* 0x00008800ff347b82 */ /* 0x000e620000000a00 */
[----:B------:R-:W-:Y:S01]  /*1d20*/  F2FP.BF16.F32.PACK_AB R58, R59, R58 ;  /* 0x0000003a3b3a723e */ /* 0x000fe200000010ff */
[----:B------:R-:W-:Y:S01]  /*1d30*/  STS [R49+0x50], R108 ;  /* 0x0000506c31007388 */ /* 0x000fe20000000800 */
[----:B------:R-:W-:Y:S01]  /*1d40*/  F2FP.BF16.F32.PACK_AB R62, R63, R62 ;  /* 0x0000003e3f3e723e */ /* 0x000fe200000010ff */
[----:B------:R-:W-:Y:S01]  /*1d50*/  IMAD R63, R3, 0xc00, R46 ;  /* 0x00000c00033f7824 */ /* 0x000fe200078e022e */
[----:B------:R-:W-:Y:S01]  /*1d60*/  F2FP.BF16.F32.PACK_AB R64, R65, R64 ;  /* 0x000000404140723e */ /* 0x000fe200000010ff */
[----:B------:R-:W-:Y:S01]  /*1d70*/  STS [R49+0x8d0], R110 ;  /* 0x0008d06e31007388 */ /* 0x000fe20000000800 */
[----:B------:R-:W-:Y:S01]  /*1d80*/  F2FP.BF16.F32.PACK_AB R66, R67, R66 ;  /* 0x000000424342723e */ /* 0x000fe200000010ff */
[----:B------:R-:W-:Y:S01]  /*1d90*/  VIADD R47, R63, 0x6000 ;  /* 0x000060003f2f7836 */ /* 0x000fe20000000000 */
        /* <DEDUP_REMOVED lines=15> */
[----:B-1----:R-:W-:Y:S01]  /*1e90*/  IMAD.WIDE R46, R47, 0x2, R52 ;  /* 0x000000022f2e7825 */ /* 0x002fe200078e0234 */
[----:B------:R-:W-:Y:S01]  /*1ea0*/  F2FP.BF16.F32.PACK_AB R84, R85, R84 ;  /* 0x000000545554723e */ /* 0x000fe200000010ff */
[----:B------:R-:W-:Y:S01]  /*1eb0*/  STS [R49+0x80], R120 ;  /* 0x0000807831007388 */ /* 0x000fe20000000800 */
[----:B------:R-:W-:Y:S01]  /*1ec0*/  F2FP.BF16.F32.PACK_AB R86, R87, R86 ;  /* 0x000000565756723e */ /* 0x000fe200000010ff */
[----:B------:R-:W-:Y:S01]  /*1ed0*/  VIADD R65, R63, 0x1e000 ;  /* 0x0001e0003f417836 */ /* 0x000fe20000000000 */
[C---:B------:R-:W-:Y:S01]  /*1ee0*/  ISETP.LT.AND P3, PT, R3.reuse, R0, !P0 ;  /* 0x000000000300720c */ /* 0x040fe20004761270 */
[----:B------:R-:W-:Y:S01]  /*1ef0*/  STS [R49+0x900], R122 ;  /* 0x0009007a31007388 */ /* 0x000fe20000000800 */
[----:B------:R-:W-:-:S03]  /*1f00*/  LOP3.LUT R61, R3, 0x50, RZ, 0xfc, !PT ;  /* 0x00000050033d7812 */ /* 0x000fc600078efcff */
[----:B------:R-:W-:Y:S04]  /*1f10*/  STS [R49+0x90], R124 ;  /* 0x0000907c31007388 */ /* 0x000fe80000000800 */
        /* <DEDUP_REMOVED lines=12> */
[----:B------:R-:W-:Y:S01]  /*1fe0*/  STS [R49+0x970], R150 ;  /* 0x0009709631007388 */ /* 0x000fe20000000800 */
[----:B------:R-:W-:Y:S06]  /*1ff0*/  BAR.SYNC.DEFER_BLOCKING 0x0 ;  /* 0x0000000000007b1d */ /* 0x000fec0000010000 */
[----:B------:R-:W1:Y:S04]  /*2000*/  LDS.128 R36, [R60] ;  /* 0x000000003c247984 */ /* 0x000e680000000c00 */
[----:B------:R-:W2:Y:S04]  /*2010*/  LDS.128 R40, [R60+0x880] ;  /* 0x000880003c287984 */ /* 0x000ea80000000c00 */
[----:B------:R-:W3:Y:S04]  /*2020*/  LDS.128 R20, [R60+0x1100] ;  /* 0x001100003c147984 */ /* 0x000ee80000000c00 */
[----:B------:R-:W4:Y:S04]  /*2030*/  LDS.128 R24, [R60+0x1980] ;  /* 0x001980003c187984 */ /* 0x000f280000000c00 */
[----:B------:R-:W5:Y:S04]  /*2040*/  LDS.128 R28, [R60+0x2200] ;  /* 0x002200003c1c7984 */ /* 0x000f680000000c00 */
[----:B------:R-:W1:Y:S04]  /*2050*/  LDS.128 R12, [R60+0x2a80] ;  /* 0x002a80003c0c7984 */ /* 0x000e680000000c00 */
[----:B------:R-:W1:Y:S04]  /*2060*/  LDS.128 R4, [R60+0x3300] ;  /* 0x003300003c047984 */ /* 0x000e680000000c00 */
[----:B------:R-:W1:Y:S01]  /*2070*/  LDS.128 R8, [R60+0x3b80] ;  /* 0x003b80003c087984 */ /* 0x000e620000000c00 */
[----:B------:R-:W-:Y:S06]  /*2080*/  BAR.SYNC.DEFER_BLOCKING 0x0 ;  /* 0x0000000000007b1d */ /* 0x000fec0000010000 */
[----:B------:R-:W-:Y:S04]  /*2090*/  STS [R49], R2 ;  /* 0x0000000231007388 */ /* 0x000fe80000000800 */
[----:B------:R-:W-:Y:S04]  /*20a0*/  STS [R49+0x880], R16 ;  /* 0x0008801031007388 */ /* 0x000fe80000000800 */
[----:B------:R2:W-:Y:S04]  /*20b0*/  STS [R49+0x10], R17 ;  /* 0x0000101131007388 */ /* 0x0005e80000000800 */
[----:B------:R-:W-:Y:S04]  /*20c0*/  STS [R49+0x890], R18 ;  /* 0x0008901231007388 */ /* 0x000fe80000000800 */
[----:B------:R-:W-:Y:S01]  /*20d0*/  STS [R49+0x20], R32 ;  /* 0x0000202031007388 */ /* 0x000fe20000000800 */
[----:B--2---:R-:W-:-:S03]  /*20e0*/  LOP3.LUT R17, R3, 0x30, RZ, 0xfc, !PT ;  /* 0x0000003003117812 */ /* 0x004fc600078efcff */
        /* <DEDUP_REMOVED lines=9> */
[----:B--2---:R-:W-:-:S03]  /*2180*/  IMAD.WIDE R44, R63, 0x2, R52 ;  /* 0x000000023f2c7825 */ /* 0x004fc600078e0234 */
[----:B------:R-:W-:Y:S04]  /*2190*/  STS [R49+0x8e0], R50 ;  /* 0x0008e03231007388 */ /* 0x000fe80000000800 */
[----:B------:R-:W-:Y:S04]  /*21a0*/  STS [R49+0x70], R154 ;  /* 0x0000709a31007388 */ /* 0x000fe80000000800 */
[----:B------:R2:W-:Y:S04]  /*21b0*/  STS [R49+0x8f0], R54 ;  /* 0x0008f03631007388 */ /* 0x0005e80000000800 */
[----:B------:R1:W-:Y:S04]  /*21c0*/  STS [R49+0x80], R56 ;  /* 0x0000803831007388 */ /* 0x0003e80000000800 */
[----:B------:R3:W-:Y:S01]  /*21d0*/  STS [R49+0x900], R58 ;  /* 0x0009003a31007388 */ /* 0x0007e20000000800 */
[----:B--2---:R-:W-:-:S03]  /*21e0*/  IMAD.WIDE R54, R55, 0x2, R52 ;  /* 0x0000000237367825 */ /* 0x004fc600078e0234 */
[----:B------:R-:W-:Y:S01]  /*21f0*/  STS [R49+0x90], R156 ;  /* 0x0000909c31007388 */ /* 0x000fe20000000800 */
[----:B-1----:R-:W-:-:S03]  /*2200*/  IMAD.WIDE R56, R57, 0x2, R52 ;  /* 0x0000000239387825 */ /* 0x002fc600078e0234 */
[----:B------:R-:W-:Y:S01]  /*2210*/  STS [R49+0x910], R62 ;  /* 0x0009103e31007388 */ /* 0x000fe20000000800 */
[----:B---3--:R-:W-:-:S03]  /*2220*/  IMAD.WIDE R58, R59, 0x2, R52 ;  /* 0x000000023b3a7825 */ /* 0x008fc600078e0234 */
        /* <DEDUP_REMOVED lines=11> */
[----:B------:R1:W-:Y:S01]  /*22e0*/  STS [R49+0x970], R86 ;  /* 0x0009705631007388 */ /* 0x0003e20000000800 */
[----:B------:R-:W-:Y:S01]  /*22f0*/  BAR.SYNC.DEFER_BLOCKING 0x0 ;  /* 0x0000000000007b1d */ /* 0x000fe20000010000 */
[----:B-1----:R-:W-:-:S05]  /*2300*/  LOP3.LUT R49, R3, 0x40, RZ, 0xfc, !PT ;  /* 0x0000004003317812 */ /* 0x002fca00078efcff */
[----:B------:R1:W-:Y:S01]  /*2310*/  @P3 STG.E.128 desc[UR22][R44.64], R36 ;  /* 0x000000242c003986 */ /* 0x0003e2000c101d16 */
[----:B------:R-:W-:-:S03]  /*2320*/  ISETP.LT.AND P3, PT, R17, R0, !P0 ;  /* 0x000000001100720c */ /* 0x000fc60004761270 */
[----:B------:R-:W-:Y:S01]  /*2330*/  @P2 STG.E.128 desc[UR22][R46.64], R40 ;  /* 0x000000282e002986 */ /* 0x000fe2000c101d16 */
[----:B------:R-:W-:-:S03]  /*2340*/  ISETP.LT.AND P2, PT, R19, R0, !P0 ;  /* 0x000000001300720c */ /* 0x000fc60004741270 */
[----:B------:R-:W2:Y:S04]  /*2350*/  LDS.128 R16, [R60] ;  /* 0x000000003c107984 */ /* 0x000ea80000000c00 */
[----:B------:R3:W-:Y:S01]  /*2360*/  @P1 STG.E.128 desc[UR22][R54.64], R20 ;  /* 0x0000001436001986 */ /* 0x0007e2000c101d16 */
[----:B------:R-:W-:-:S03]  /*2370*/  ISETP.LT.AND P1, PT, R49, R0, !P0 ;  /* 0x000000003100720c */ /* 0x000fc60004721270 */
[----:B----4-:R4:W-:Y:S01]  /*2380*/  @P6 STG.E.128 desc[UR22][R56.64], R24 ;  /* 0x0000001838006986 */ /* 0x0109e2000c101d16 */
[----:B-1----:R-:W-:-:S03]  /*2390*/  LOP3.LUT R37, R3, 0x48, RZ, 0xfc, !PT ;  /* 0x0000004803257812 */ /* 0x002fc600078efcff */
[----:B------:R-:W1:Y:S01]  /*23a0*/  LDS.128 R32, [R60+0x880] ;  /* 0x000880003c207984 */ /* 0x000e620000000c00 */
[----:B------:R-:W-:-:S03]  /*23b0*/  ISETP.LT.AND P6, PT, R37, R0, !P0 ;  /* 0x000000002500720c */ /* 0x000fc600047c1270 */
[----:B------:R-:W1:Y:S04]  /*23c0*/  LDS.128 R36, [R60+0x1100] ;  /* 0x001100003c247984 */ /* 0x000e680000000c00 */
[----:B------:R-:W1:Y:S01]  /*23d0*/  LDS.128 R40, [R60+0x1980] ;  /* 0x001980003c287984 */ /* 0x000e620000000c00 */
[----:B---3--:R-:W-:-:S03]  /*23e0*/  VIADD R55, R63, 0x24000 ;  /* 0x000240003f377836 */ /* 0x008fc60000000000 */
[----:B------:R-:W1:Y:S01]  /*23f0*/  LDS.128 R44, [R60+0x2200] ;  /* 0x002200003c2c7984 */ /* 0x000e620000000c00 */
[----:B----4-:R-:W-:-:S03]  /*2400*/  IMAD.WIDE R24, R65, 0x2, R52 ;  /* 0x0000000241187825 */ /* 0x010fc600078e0234 */
[----:B------:R-:W4:Y:S01]  /*2410*/  LDS.128 R48, [R60+0x2a80] ;  /* 0x002a80003c307984 */ /* 0x000f220000000c00 */
[----:B------:R-:W-:Y:S01]  /*2420*/  IMAD.WIDE R26, R55, 0x2, R52 ;  /* 0x00000002371a7825 */ /* 0x000fe200078e0234 */
[----:B------:R-:W-:Y:S02]  /*2430*/  LOP3.LUT R55, R3, 0x60, RZ, 0xfc, !PT ;  /* 0x0000006003377812 */ /* 0x000fe400078efcff */
[----:B------:R-:W1:Y:S01]  /*2440*/  LDS.128 R20, [R60+0x3300] ;  /* 0x003300003c147984 */ /* 0x000e620000000c00 */
[----:B------:R-:W-:-:S03]  /*2450*/  VIADD R57, R63, 0x36000 ;  /* 0x000360003f397836 */ /* 0x000fc60000000000 */
[----:B-----5:R3:W-:Y:S01]  /*2460*/  @P5 STG.E.128 desc[UR22][R58.64], R28 ;  /* 0x0000001c3a005986 */ /* 0x0207e2000c101d16 */
[----:B------:R-:W-:-:S03]  /*2470*/  ISETP.LT.AND P5, PT, R61, R0, !P0 ;  /* 0x000000003d00720c */ /* 0x000fc600047a1270 */
[----:B------:R5:W-:Y:S04]  /*2480*/  @P4 STG.E.128 desc[UR22][R24.64], R12 ;  /* 0x0000000c18004986 */ /* 0x000be8000c101d16 */
[----:B------:R2:W-:Y:S01]  /*2490*/  @P3 STG.E.128 desc[UR22][R26.64], R4 ;  /* 0x000000041a003986 */ /* 0x0005e2000c101d16 */
[----:B------:R-:W-:Y:S02]  /*24a0*/  ISETP.LT.AND P3, PT, R55, R0, !P0 ;  /* 0x000000003700720c */ /* 0x000fe40004761270 */
[C---:B------:R-:W-:Y:S02]  /*24b0*/  LOP3.LUT R55, R3.reuse, 0x68, RZ, 0xfc, !PT ;  /* 0x0000006803377812 */ /* 0x040fe400078efcff */
[----:B---3--:R-:W-:Y:S01]  /*24c0*/  LOP3.LUT R31, R3, 0x58, RZ, 0xfc, !PT ;  /* 0x00000058031f7812 */ /* 0x008fe200078efcff */
[----:B------:R-:W-:-:S03]  /*24d0*/  VIADD R29, R63, 0x2a000 ;  /* 0x0002a0003f1d7836 */ /* 0x000fc60000000000 */
[----:B------:R-:W-:Y:S01]  /*24e0*/  ISETP.LT.AND P4, PT, R31, R0, !P0 ;  /* 0x000000001f00720c */ /* 0x000fe20004781270 */
[----:B------:R-:W-:Y:S01]  /*24f0*/  VIADD R31, R63, 0x30000 ;  /* 0x000300003f1f7836 */ /* 0x000fe20000000000 */
[----:B-----5:R-:W-:Y:S01]  /*2500*/  LOP3.LUT R13, R3, 0x70, RZ, 0xfc, !PT ;  /* 0x00000070030d7812 */ /* 0x020fe200078efcff */
[----:B------:R-:W-:Y:S01]  /*2510*/  IMAD.WIDE R28, R29, 0x2, R52 ;  /* 0x000000021d1c7825 */ /* 0x000fe200078e0234 */
[----:B------:R-:W-:-:S03]  /*2520*/  LOP3.LUT R15, R3, 0x78, RZ, 0xfc, !PT ;  /* 0x00000078030f7812 */ /* 0x000fc600078efcff */
[--C-:B------:R-:W-:Y:S01]  /*2530*/  IMAD.WIDE R30, R31, 0x2, R52.reuse ;  /* 0x000000021f1e7825 */ /* 0x100fe200078e0234 */
[----:B------:R5:W-:Y:S01]  /*2540*/  @P2 STG.E.128 desc[UR22][R28.64], R8 ;  /* 0x000000081c002986 */ /* 0x000be2000c101d16 */
[-C--:B------:R-:W-:Y:S02]  /*2550*/  ISETP.LT.AND P2, PT, R55, R0.reuse, !P0 ;  /* 0x000000003700720c */ /* 0x080fe40004741270 */
[----:B--2---:R-:W-:Y:S01]  /*2560*/  VIADD R5, R63, 0x3c000 ;  /* 0x0003c0003f057836 */ /* 0x004fe20000000000 */
[----:B------:R3:W-:Y:S01]  /*2570*/  @P1 STG.E.128 desc[UR22][R30.64], R16 ;  /* 0x000000101e001986 */ /* 0x0007e2000c101d16 */
[-C--:B------:R-:W-:Y:S01]  /*2580*/  ISETP.LT.AND P1, PT, R13, R0.reuse, !P0 ;  /* 0x000000000d00720c */ /* 0x080fe20004721270 */
[----:B------:R-:W-:Y:S01]  /*2590*/  VIADD R7, R63, 0x42000 ;  /* 0x000420003f077836 */ /* 0x000fe20000000000 */
[----:B------:R-:W-:Y:S01]  /*25a0*/  ISETP.LT.AND P0, PT, R15, R0, !P0 ;  /* 0x000000000f00720c */ /* 0x000fe20004701270 */
[----:B------:R-:W-:-:S04]  /*25b0*/  IMAD.WIDE R2, R57, 0x2, R52 ;  /* 0x0000000239027825 */ /* 0x000fc800078e0234 */
[----:B------:R-:W-:Y:S01]  /*25c0*/  VIADD R13, R63, 0x54000 ;  /* 0x000540003f0d7836 */ /* 0x000fe20000000000 */
[----:B-1----:R3:W-:Y:S01]  /*25d0*/  @P6 STG.E.128 desc[UR22][R2.64], R32 ;  /* 0x0000002002006986 */ /* 0x0027e2000c101d16 */
[----:B------:R-:W-:-:S04]  /*25e0*/  IMAD.WIDE R4, R5, 0x2, R52 ;  /* 0x0000000205047825 */ /* 0x000fc800078e0234 */
[C---:B-----5:R-:W-:Y:S01]  /*25f0*/  VIADD R9, R63.reuse, 0x48000 ;  /* 0x000480003f097836 */ /* 0x060fe20000000000 */
[----:B------:R3:W-:Y:S01]  /*2600*/  @P5 STG.E.128 desc[UR22][R4.64], R36 ;  /* 0x0000002404005986 */ /* 0x0007e2000c101d16 */
[----:B------:R-:W-:Y:S02]  /*2610*/  VIADD R11, R63, 0x4e000 ;  /* 0x0004e0003f0b7836 */ /* 0x000fe40000000000 */
[----:B------:R-:W-:-:S04]  /*2620*/  IMAD.WIDE R6, R7, 0x2, R52 ;  /* 0x0000000207067825 */ /* 0x000fc800078e0234 */
[--C-:B------:R-:W-:Y:S01]  /*2630*/  IMAD.WIDE R8, R9, 0x2, R52.reuse ;  /* 0x0000000209087825 */ /* 0x100fe200078e0234 */
[----:B------:R3:W-:Y:S03]  /*2640*/  @P4 STG.E.128 desc[UR22][R6.64], R40 ;  /* 0x0000002806004986 */ /* 0x0007e6000c101d16 */
[--C-:B------:R-:W-:Y:S01]  /*2650*/  IMAD.WIDE R10, R11, 0x2, R52.reuse ;  /* 0x000000020b0a7825 */ /* 0x100fe200078e0234 */
[----:B------:R3:W-:Y:S03]  /*2660*/  @P3 STG.E.128 desc[UR22][R8.64], R44 ;  /* 0x0000002c08003986 */ /* 0x0007e6000c101d16 */
[----:B------:R-:W-:Y:S01]  /*2670*/  IMAD.WIDE R12, R13, 0x2, R52 ;  /* 0x000000020d0c7825 */ /* 0x000fe200078e0234 */
[----:B----4-:R3:W-:Y:S04]  /*2680*/  @P2 STG.E.128 desc[UR22][R10.64], R48 ;  /* 0x000000300a002986 */ /* 0x0107e8000c101d16 */
[----:B------:R3:W-:Y:S01]  /*2690*/  @P1 STG.E.128 desc[UR22][R12.64], R20 ;  /* 0x000000140c001986 */ /* 0x0007e2000c101d16 */
[----:B------:R-:W-:Y:S05]  /*26a0*/  @!P0 EXIT ;  /* 0x000000000000894d */ /* 0x000fea0003800000 */
[----:B---3--:R-:W1:Y:S01]  /*26b0*/  LDS.128 R4, [R60+0x3b80] ;  /* 0x003b80003c047984 */ /* 0x008e620000000c00 */
[----:B------:R-:W-:-:S04]  /*26c0*/  VIADD R63, R63, 0x5a000 ;  /* 0x0005a0003f3f7836 */ /* 0x000fc80000000000 */
[----:B------:R-:W-:-:S05]  /*26d0*/  IMAD.WIDE R52, R63, 0x2, R52 ;  /* 0x000000023f347825 */ /* 0x000fca00078e0234 */
[----:B-1----:R-:W-:Y:S01]  /*26e0*/  STG.E.128 desc[UR22][R52.64], R4 ;  /* 0x0000000434007986 */ /* 0x002fe2000c101d16 */
[----:B------:R-:W-:Y:S05]  /*26f0*/  EXIT ;  /* 0x000000000000794d */ /* 0x000fea0003800000 */
.L_x_1:
[----:B------:R-:W-:-:S00]  /*2700*/  BRA `(.L_x_1) ;  /* 0xfffffffc00fc7947 */ /* 0x000fc0000383ffff */
[----:B------:R-:W-:-:S00]  /*2710*/  NOP ;  /* 0x0000000000007918 */ /* 0x000fc00000000000 */
        /* <DEDUP_REMOVED lines=14> */
.L_x_2:


//--------------------- .nv.shared.triton_mm      --------------------------
	.section	.nv.shared.triton_mm,"aw",@nobits
	.sectionflags	@""
	.align	16
	.zero		1024


//--------------------- .nv.constant0.triton_mm   --------------------------
	.section	.nv.constant0.triton_mm,"a",@progbits
	.sectionflags	@""
	.align	4
.nv.constant0.triton_mm:
	.zero		556
